def matmul_kernel(
    a_ptr,
    b_ptr,
    c_ptr,
    M,
    N,
    K,
    stride_am,
    stride_ak,
    stride_bk,
    stride_bn,
    stride_cm,
    stride_cn,
    BLOCK_M: tl.constexpr,
    BLOCK_N: tl.constexpr,
    BLOCK_K: tl.constexpr,
    GROUP_M: tl.constexpr,
):
    pid = tl.program_id(axis=0)
    num_pid_m = tl.cdiv(M, BLOCK_M)
    num_pid_n = tl.cdiv(N, BLOCK_N)
    num_pid_in_group = GROUP_M * num_pid_n
    group_id = pid // num_pid_in_group
    first_pid_m = group_id * GROUP_M
    group_size_m = min(num_pid_m - first_pid_m, GROUP_M)
    pid_m = first_pid_m + ((pid % num_pid_in_group) % group_size_m)
    pid_n = (pid % num_pid_in_group) // group_size_m

    offs_am = (pid_m * BLOCK_M + tl.arange(0, BLOCK_M)) % M
    offs_bn = (pid_n * BLOCK_N + tl.arange(0, BLOCK_N)) % N
    offs_k = tl.arange(0, BLOCK_K)
    a_ptrs = a_ptr + offs_am[:, None] * stride_am + offs_k[None, :] * stride_ak
    b_ptrs = b_ptr + offs_k[:, None] * stride_bk + offs_bn[None, :] * stride_bn

    acc = tl.zeros((BLOCK_M, BLOCK_N), dtype=tl.float32)
    for kk in range(0, tl.cdiv(K, BLOCK_K)):
        a = tl.load(a_ptrs, mask=offs_k[None, :] < K - kk * BLOCK_K, other=0.0)
        b = tl.load(b_ptrs, mask=offs_k[:, None] < K - kk * BLOCK_K, other=0.0)
        acc = tl.dot(a, b, acc)
        a_ptrs += BLOCK_K * stride_ak
        b_ptrs += BLOCK_K * stride_bk

    c = acc.to(c_ptr.dtype.element_ty)
    offs_cm = pid_m * BLOCK_M + tl.arange(0, BLOCK_M)
    offs_cn = pid_n * BLOCK_N + tl.arange(0, BLOCK_N)
    c_ptrs = c_ptr + offs_cm[:, None] * stride_cm + offs_cn[None, :] * stride_cn
    mask = (offs_cm[:, None] < M) & (offs_cn[None, :] < N)
    tl.store(c_ptrs, c, mask=mask)

# config = {"BLOCK_K": 32, "BLOCK_M": 64, "BLOCK_N": 64, "GROUP_M": 8, "arch": "sm_100", "dtype": "fp32", "num_ctas": 1, "num_stages": 8, "num_warps": 4}
# arch = sm_100


// ===== COMPILED SASS (sm_100a) =====

	.target	sm_100a

	.elftype	@"ET_EXEC"


//--------------------- .note.nv.tkinfo           --------------------------
	.section	.note.nv.tkinfo,"",@"SHT_NOTE"
	.sectionflags	@"SHF_NOTE_NV_TKINFO"
	.tkinfo
        /*0018*/ 	.word	0x00000081
        /*0030*/ 	.string	""
        /*0030*/ 	.string	"ptxas-blackwell"
        /*0030*/ 	.string	"Cuda compilation tools, release 12.9, V12.9.86"
        /*0030*/ 	.string	"Build cuda_12.9.r12.9/compiler.36037853_0"
        /*0030*/ 	.string	"-v  -suppress-debug-info  -lineinfo  -arch sm_100a "



//--------------------- .note.nv.cuver            --------------------------
	.section	.note.nv.cuver,"",@"SHT_NOTE"
	.sectionflags	@"SHF_NOTE_NV_CUVER"
        /*0018*/ 	.short	0x0001
        /*001a*/ 	.short	0x0064
        /*001c*/ 	.short	0x0001
        /*001e*/ 	.short	0x0000
        /*0020*/ 	.short	0x0001
        /*0022*/ 	.short	0x0000


//--------------------- .nv.info                  --------------------------
	.section	.nv.info,"",@"SHT_CUDA_INFO"
	.align	4


	//----- nvinfo : EIATTR_REGCOUNT
	.align		4
        /*0000*/ 	.byte	0x04, 0x2f
        /*0002*/ 	.short	(.L_4 - .L_3)
	.align		4
.L_3:
        /*0004*/ 	.word	index@(matmul_kernel)
        /*0008*/ 	.word	0x000000a8


	//----- nvinfo : EIATTR_FRAME_SIZE
	.align		4
.L_4:
        /*000c*/ 	.byte	0x04, 0x11
        /*000e*/ 	.short	(.L_6 - .L_5)
	.align		4
.L_5:
        /*0010*/ 	.word	index@($__internal_2_$__cuda_sm10x_tcgen05_guardrail_trap_unallocated_columns_being_dealloced)
        /*0014*/ 	.word	0x00000000


	//----- nvinfo : EIATTR_FRAME_SIZE
	.align		4
.L_6:
        /*0018*/ 	.byte	0x04, 0x11
        /*001a*/ 	.short	(.L_8 - .L_7)
	.align		4
.L_7:
        /*001c*/ 	.word	index@($__internal_1_$__cuda_sm10x_tcgen05_guardrail_trap_phase_invalid_during_alloc)
        /*0020*/ 	.word	0x00000000


	//----- nvinfo : EIATTR_FRAME_SIZE
	.align		4
.L_8:
        /*0024*/ 	.byte	0x04, 0x11
        /*0026*/ 	.short	(.L_10 - .L_9)
	.align		4
.L_9:
        /*0028*/ 	.word	index@($__internal_0_$__cuda_sm10x_tcgen05_guardrail_trap_col_being_dealloced_not_returned_by_alloc)
        /*002c*/ 	.word	0x00000000


	//----- nvinfo : EIATTR_FRAME_SIZE
	.align		4
.L_10:
        /*0030*/ 	.byte	0x04, 0x11
        /*0032*/ 	.short	(.L_12 - .L_11)
	.align		4
.L_11:
        /*0034*/ 	.word	index@(matmul_kernel)
        /*0038*/ 	.word	0x00000000


	//----- nvinfo : EIATTR_MIN_STACK_SIZE
	.align		4
.L_12:
        /*003c*/ 	.byte	0x04, 0x12
        /*003e*/ 	.short	(.L_14 - .L_13)
	.align		4
.L_13:
        /*0040*/ 	.word	index@(matmul_kernel)
        /*0044*/ 	.word	0x00000000
.L_14:


//--------------------- .nv.info.matmul_kernel    --------------------------
	.section	.nv.info.matmul_kernel,"",@"SHT_CUDA_INFO"
	.sectionflags	@""
	.align	4


	//----- nvinfo : EIATTR_CUDA_API_VERSION
	.align		4
        /*0000*/ 	.byte	0x04, 0x37
        /*0002*/ 	.short	(.L_16 - .L_15)
.L_15:
        /*0004*/ 	.word	0x00000081


	//----- nvinfo : EIATTR_KPARAM_INFO
	.align		4
.L_16:
        /*0008*/ 	.byte	0x04, 0x17
        /*000a*/ 	.short	(.L_18 - .L_17)
.L_17:
        /*000c*/ 	.word	0x00000000
        /*0010*/ 	.short	0x000d
        /*0012*/ 	.short	0x0048
        /*0014*/ 	.byte	0x00, 0xf4, 0x21, 0x00


	//----- nvinfo : EIATTR_KPARAM_INFO
	.align		4
.L_18:
        /*0018*/ 	.byte	0x04, 0x17
        /*001a*/ 	.short	(.L_20 - .L_19)
.L_19:
        /*001c*/ 	.word	0x00000000
        /*0020*/ 	.short	0x000c
        /*0022*/ 	.short	0x0040
        /*0024*/ 	.byte	0x00, 0xf4, 0x21, 0x00


	//----- nvinfo : EIATTR_KPARAM_INFO
	.align		4
.L_20:
        /*0028*/ 	.byte	0x04, 0x17
        /*002a*/ 	.short	(.L_22 - .L_21)
.L_21:
        /*002c*/ 	.word	0x00000000
        /*0030*/ 	.short	0x000b
        /*0032*/ 	.short	0x0038
        /*0034*/ 	.byte	0x00, 0xf0, 0x11, 0x00


	//----- nvinfo : EIATTR_KPARAM_INFO
	.align		4
.L_22:
        /*0038*/ 	.byte	0x04, 0x17
        /*003a*/ 	.short	(.L_24 - .L_23)
.L_23:
        /*003c*/ 	.word	0x00000000
        /*0040*/ 	.short	0x000a
        /*0042*/ 	.short	0x0034
        /*0044*/ 	.byte	0x00, 0xf0, 0x11, 0x00


	//----- nvinfo : EIATTR_KPARAM_INFO
	.align		4
.L_24:
        /*0048*/ 	.byte	0x04, 0x17
        /*004a*/ 	.short	(.L_26 - .L_25)
.L_25:
        /*004c*/ 	.word	0x00000000
        /*0050*/ 	.short	0x0009
        /*0052*/ 	.short	0x0030
        /*0054*/ 	.byte	0x00, 0xf0, 0x11, 0x00


	//----- nvinfo : EIATTR_KPARAM_INFO
	.align		4
.L_26:
        /*0058*/ 	.byte	0x04, 0x17
        /*005a*/ 	.short	(.L_28 - .L_27)
.L_27:
        /*005c*/ 	.word	0x00000000
        /*0060*/ 	.short	0x0008
        /*0062*/ 	.short	0x002c
        /*0064*/ 	.byte	0x00, 0xf0, 0x11, 0x00


	//----- nvinfo : EIATTR_KPARAM_INFO
	.align		4
.L_28:
        /*0068*/ 	.byte	0x04, 0x17
        /*006a*/ 	.short	(.L_30 - .L_29)
.L_29:
        /*006c*/ 	.word	0x00000000
        /*0070*/ 	.short	0x0007
        /*0072*/ 	.short	0x0028
        /*0074*/ 	.byte	0x00, 0xf0, 0x11, 0x00


	//----- nvinfo : EIATTR_KPARAM_INFO
	.align		4
.L_30:
        /*0078*/ 	.byte	0x04, 0x17
        /*007a*/ 	.short	(.L_32 - .L_31)
.L_31:
        /*007c*/ 	.word	0x00000000
        /*0080*/ 	.short	0x0006
        /*0082*/ 	.short	0x0024
        /*0084*/ 	.byte	0x00, 0xf0, 0x11, 0x00


	//----- nvinfo : EIATTR_KPARAM_INFO
	.align		4
.L_32:
        /*0088*/ 	.byte	0x04, 0x17
        /*008a*/ 	.short	(.L_34 - .L_33)
.L_33:
        /*008c*/ 	.word	0x00000000
        /*0090*/ 	.short	0x0005
        /*0092*/ 	.short	0x0020
        /*0094*/ 	.byte	0x00, 0xf0, 0x11, 0x00


	//----- nvinfo : EIATTR_KPARAM_INFO
	.align		4
.L_34:
        /*0098*/ 	.byte	0x04, 0x17
        /*009a*/ 	.short	(.L_36 - .L_35)
.L_35:
        /*009c*/ 	.word	0x00000000
        /*00a0*/ 	.short	0x0004
        /*00a2*/ 	.short	0x001c
        /*00a4*/ 	.byte	0x00, 0xf0, 0x11, 0x00


	//----- nvinfo : EIATTR_KPARAM_INFO
	.align		4
.L_36:
        /*00a8*/ 	.byte	0x04, 0x17
        /*00aa*/ 	.short	(.L_38 - .L_37)
.L_37:
        /*00ac*/ 	.word	0x00000000
        /*00b0*/ 	.short	0x0003
        /*00b2*/ 	.short	0x0018
        /*00b4*/ 	.byte	0x00, 0xf0, 0x11, 0x00


	//----- nvinfo : EIATTR_KPARAM_INFO
	.align		4
.L_38:
        /*00b8*/ 	.byte	0x04, 0x17
        /*00ba*/ 	.short	(.L_40 - .L_39)
.L_39:
        /*00bc*/ 	.word	0x00000000
        /*00c0*/ 	.short	0x0002
        /*00c2*/ 	.short	0x0010
        /*00c4*/ 	.byte	0x00, 0xf4, 0x21, 0x00


	//----- nvinfo : EIATTR_KPARAM_INFO
	.align		4
.L_40:
        /*00c8*/ 	.byte	0x04, 0x17
        /*00ca*/ 	.short	(.L_42 - .L_41)
.L_41:
        /*00cc*/ 	.word	0x00000000
        /*00d0*/ 	.short	0x0001
        /*00d2*/ 	.short	0x0008
        /*00d4*/ 	.byte	0x00, 0xf4, 0x21, 0x00


	//----- nvinfo : EIATTR_KPARAM_INFO
	.align		4
.L_42:
        /*00d8*/ 	.byte	0x04, 0x17
        /*00da*/ 	.short	(.L_44 - .L_43)
.L_43:
        /*00dc*/ 	.word	0x00000000
        /*00e0*/ 	.short	0x0000
        /*00e2*/ 	.short	0x0000
        /*00e4*/ 	.byte	0x00, 0xf4, 0x21, 0x00


	//----- nvinfo : EIATTR_AT_ENTRY_FRAGMENTS
	.align		4
.L_44:
        /*00e8*/ 	.byte	0x04, 0x4f
        /*00ea*/ 	.short	(.L_46 - .L_45)


	//   ....[0]....
.L_45:
        /*00ec*/ 	.word	0x00000004


	//----- nvinfo : EIATTR_RESERVED_SMEM_USED
	.align		4
.L_46:
        /*00f0*/ 	.byte	0x01, 0x41
	.zero		2


	//----- nvinfo : EIATTR_SPARSE_MMA_MASK
	.align		4
        /*00f4*/ 	.byte	0x03, 0x50
        /*00f6*/ 	.short	0x0000


	//----- nvinfo : EIATTR_TCGEN05_1CTA_USED
	.align		4
        /*00f8*/ 	.byte	0x01, 0x51
	.zero		2


	//----- nvinfo : EIATTR_MAXREG_COUNT
	.align		4
        /*00fc*/ 	.byte	0x03, 0x1b
        /*00fe*/ 	.short	0x00ff


	//----- nvinfo : EIATTR_NUM_BARRIERS
	.align		4
        /*0100*/ 	.byte	0x02, 0x4c
        /*0102*/ 	.byte	0x01
	.zero		1


	//----- nvinfo : EIATTR_INT_WARP_WIDE_INSTR_OFFSETS
	.align		4
        /*0104*/ 	.byte	0x04, 0x31
        /*0106*/ 	.short	(.L_48 - .L_47)


	//   ....[0]....
.L_47:
        /*0108*/ 	.word	0x00002080


	//   ....[1]....
        /*010c*/ 	.word	0x000020b0


	//   ....[2]....
        /*0110*/ 	.word	0x000021c0


	//   ....[3]....
        /*0114*/ 	.word	0x000096a0


	//   ....[4]....
        /*0118*/ 	.word	0x000096f0


	//----- nvinfo : EIATTR_COOP_GROUP_MASK_REGIDS
	.align		4
.L_48:
        /*011c*/ 	.byte	0x04, 0x29
        /*011e*/ 	.short	(.L_50 - .L_49)


	//   ....[0]....
.L_49:
        /*0120*/ 	.word	0xffffffff


	//   ....[1]....
        /*0124*/ 	.word	0xffffffff


	//   ....[2]....
        /*0128*/ 	.word	0xffffffff


	//   ....[3]....
        /*012c*/ 	.word	0xffffffff


	//----- nvinfo : EIATTR_COOP_GROUP_INSTR_OFFSETS
	.align		4
.L_50:
        /*0130*/ 	.byte	0x04, 0x28
        /*0132*/ 	.short	(.L_52 - .L_51)


	//   ....[0]....
.L_51:
        /*0134*/ 	.word	0x00000050


	//   ....[1]....
        /*0138*/ 	.word	0x00000310


	//   ....[2]....
        /*013c*/ 	.word	0x00009530


	//   ....[3]....
        /*0140*/ 	.word	0x000097a0


	//----- nvinfo : EIATTR_VRC_CTA_INIT_COUNT
	.align		4
.L_52:
        /*0144*/ 	.byte	0x02, 0x4a
        /*0146*/ 	.byte	0x80
	.zero		1


	//----- nvinfo : EIATTR_MBARRIER_INSTR_OFFSETS
	.align		4
        /*0148*/ 	.byte	0x04, 0x39
        /*014a*/ 	.short	(.L_54 - .L_53)


	//   ....[0]....
.L_53:
        /*014c*/ 	.word	0x00002270
        /*0150*/ 	.word	0x000000ff
        /*0154*/ 	.word	0x00000000
        /*0158*/ 	.short	0x0100
        /*015a*/ 	.byte	0x0c
	.zero		1


	//   ....[1]....
        /*015c*/ 	.word	0x00002290
        /*0160*/ 	.word	0x000000ff
        /*0164*/ 	.word	0x00020008
        /*0168*/ 	.short	0x0100
        /*016a*/ 	.byte	0x0a
	.zero		1


	//   ....[2]....
        /*016c*/ 	.word	0x00007720
        /*0170*/ 	.word	0x000000ff
        /*0174*/ 	.word	0x00000000
        /*0178*/ 	.short	0x010a
        /*017a*/ 	.byte	0x0d
	.zero		1


	//   ....[3]....
        /*017c*/ 	.word	0x00008400
        /*0180*/ 	.word	0x000000ff
        /*0184*/ 	.word	0x00000000
        /*0188*/ 	.short	0x010a
        /*018a*/ 	.byte	0x0c
	.zero		1


	//   ....[4]....
        /*018c*/ 	.word	0x000084f0
        /*0190*/ 	.word	0x000000ff
        /*0194*/ 	.word	0x00020000
        /*0198*/ 	.short	0x0108
        /*019a*/ 	.byte	0x0a
	.zero		1


	//   ....[5]....
        /*019c*/ 	.word	0x00008530
        /*01a0*/ 	.word	0x000000ff
        /*01a4*/ 	.word	0x00020008
        /*01a8*/ 	.short	0x0108
        /*01aa*/ 	.byte	0x0a
	.zero		1


	//   ....[6]....
        /*01ac*/ 	.word	0x000097c0
        /*01b0*/ 	.word	0x000000ff
        /*01b4*/ 	.word	0x00000000
        /*01b8*/ 	.short	0x010a
        /*01ba*/ 	.byte	0x0d
	.zero		1


	//   ....[7]....
        /*01bc*/ 	.word	0x000097f0
        /*01c0*/ 	.word	0x000000ff
        /*01c4*/ 	.word	0x00000000
        /*01c8*/ 	.short	0x010a
        /*01ca*/ 	.byte	0x0c
	.zero		1


	//----- nvinfo : EIATTR_NUM_MBARRIERS
	.align		4
.L_54:
        /*01cc*/ 	.byte	0x03, 0x38
        /*01ce*/ 	.short	0x0002


	//----- nvinfo : EIATTR_EXIT_INSTR_OFFSETS
	.align		4
        /*01d0*/ 	.byte	0x04, 0x1c
        /*01d2*/ 	.short	(.L_56 - .L_55)


	//   ....[0]....
.L_55:
        /*01d4*/ 	.word	0x000097b0


	//----- nvinfo : EIATTR_REQNTID
	.align		4
.L_56:
        /*01d8*/ 	.byte	0x04, 0x10
        /*01da*/ 	.short	(.L_58 - .L_57)
.L_57:
        /*01dc*/ 	.word	0x00000080
        /*01e0*/ 	.word	0x00000001
        /*01e4*/ 	.word	0x00000001


	//----- nvinfo : EIATTR_CRS_STACK_SIZE
	.align		4
.L_58:
        /*01e8*/ 	.byte	0x04, 0x1e
        /*01ea*/ 	.short	(.L_60 - .L_59)
.L_59:
        /*01ec*/ 	.word	0x00000000


	//----- nvinfo : EIATTR_CBANK_PARAM_SIZE
	.align		4
.L_60:
        /*01f0*/ 	.byte	0x03, 0x19
        /*01f2*/ 	.short	0x0050


	//----- nvinfo : EIATTR_PARAM_CBANK
	.align		4
        /*01f4*/ 	.byte	0x04, 0x0a
        /*01f6*/ 	.short	(.L_62 - .L_61)
	.align		4
.L_61:
        /*01f8*/ 	.word	index@(.nv.constant0.matmul_kernel)
        /*01fc*/ 	.short	0x0380
        /*01fe*/ 	.short	0x0050


	//----- nvinfo : EIATTR_SW_WAR
	.align		4
.L_62:
        /*0200*/ 	.byte	0x04, 0x36
        /*0202*/ 	.short	(.L_64 - .L_63)
.L_63:
        /*0204*/ 	.word	0x00000008
.L_64:


//--------------------- .nv.compat                --------------------------
	.section	.nv.compat,"",@"SHT_CUDA_COMPAT_INFO"
	.align	4
        /*0000*/ 	.byte	0x02, 0x02, 0x02, 0x00, 0x02, 0x05, 0x05, 0x00, 0x02, 0x03, 0x00, 0x00, 0x02, 0x06, 0x01, 0x00


//--------------------- .nv.callgraph             --------------------------
	.section	.nv.callgraph,"",@"SHT_CUDA_CALLGRAPH"
	.align	4
	.sectionentsize	8
	.align		4
        /*0000*/ 	.word	0x00000000
	.align		4
        /*0004*/ 	.word	0xffffffff
	.align		4
        /*0008*/ 	.word	0x00000000
	.align		4
        /*000c*/ 	.word	0xfffffffe
	.align		4
        /*0010*/ 	.word	0x00000000
	.align		4
        /*0014*/ 	.word	0xfffffffd
	.align		4
        /*0018*/ 	.word	0x00000000
	.align		4
        /*001c*/ 	.word	0xfffffffc


//--------------------- .text.matmul_kernel       --------------------------
	.section	.text.matmul_kernel,"ax",@progbits
	.align	128
        .global         matmul_kernel
        .type           matmul_kernel,@function
        .size           matmul_kernel,(.L_x_20 - matmul_kernel)
        .other          matmul_kernel,@"STO_CUDA_ENTRY STV_DEFAULT"
matmul_kernel:
.text.matmul_kernel:
[----:B------:R-:W1:Y:S01]  /*0000*/  LDC R1, c[0x0][0x37c] ;  /* 0x0000df00ff017b82 */ /* 0x000e620000000800 */
[----:B------:R-:W2:Y:S02]  /*0010*/  S2R R37, SR_TID.X ;  /* 0x0000000000257919 */ /* 0x000ea40000002100 */
[----:B--2---:R-:W-:-:S13]  /*0020*/  ISETP.GE.U32.AND P1, PT, R37, 0x20, PT ;  /* 0x000000202500780c */ /* 0x004fda0003f26070 */
[----:B------:R-:W-:Y:S05]  /*0030*/  @P1 BRA `(.L_x_0) ;  /* 0x0000000000b81947 */ /* 0x000fea0003800000 */
[----:B------:R-:W2:Y:S01]  /*0040*/  S2UR UR6, SR_CgaCtaId ;  /* 0x00000000000679c3 */ /* 0x000ea20000008800 */
[----:B------:R-:W-:Y:S01]  /*0050*/  NOP ;  /* 0x0000000000007918 */ /* 0x000fe20000000000 */
[----:B------:R-:W-:Y:S02]  /*0060*/  UMOV UR4, 0x40 ;  /* 0x0000004000047882 */ /* 0x000fe40000000000 */
[----:B--2---:R-:W-:-:S09]  /*0070*/  ULEA UR4, UR6, UR4, 0x18 ;  /* 0x0000000406047291 */ /* 0x004fd2000f8ec0ff */
[----:B------:R-:W2:Y:S01]  /*0080*/  LDS.U8 R0, [UR4] ;  /* 0x00000004ff007984 */ /* 0x000ea20008000000 */
[----:B------:R-:W-:Y:S02]  /*0090*/  UMOV UR4, 0x400 ;  /* 0x0000040000047882 */ /* 0x000fe40000000000 */
[----:B------:R-:W-:Y:S01]  /*00a0*/  ULEA UR4, UR6, UR4, 0x18 ;  /* 0x0000000406047291 */ /* 0x000fe2000f8ec0ff */
[----:B--2---:R-:W-:-:S13]  /*00b0*/  ISETP.NE.AND P0, PT, R0, RZ, PT ;  /* 0x000000ff0000720c */ /* 0x004fda0003f05270 */
[----:B------:R-:W-:Y:S05]  /*00c0*/  @P0 BRA `(.L_x_1) ;  /* 0x00000000007c0947 */ /* 0x000fea0003800000 */
[----:B------:R-:W-:-:S13]  /*00d0*/  ELECT P0, URZ, PT ;  /* 0x0000000000ff782f */ /* 0x000fda0003800000 */
[----:B------:R-:W-:Y:S05]  /*00e0*/  @!P0 BRA `(.L_x_2) ;  /* 0x0000000000848947 */ /* 0x000fea0003800000 */
[----:B------:R-:W-:Y:S01]  /*00f0*/  UMOV UR5, 0x2 ;  /* 0x0000000200057882 */ /* 0x000fe20000000000 */
[----:B------:R-:W-:Y:S02]  /*0100*/  IMAD.MOV.U32 R4, RZ, RZ, 0x1 ;  /* 0x00000001ff047424 */ /* 0x000fe400078e00ff */
[----:B------:R-:W-:Y:S02]  /*0110*/  IMAD.MOV.U32 R5, RZ, RZ, 0x3 ;  /* 0x00000003ff057424 */ /* 0x000fe400078e00ff */
[----:B------:R-:W-:Y:S04]  /*0120*/  DEPBAR.LE SB2, 0x36 ;  /* 0x0000ad800000791a */ /* 0x000fe80000000000 */
[----:B------:R-:W2:Y:S02]  /*0130*/  UTCATOMSWS.FIND_AND_SET.ALIGN UP0, UR5, UR5 ;  /* 0x00000005000575e3 */ /* 0x000ea40008000800 */
[----:B--2---:R-:W-:-:S04]  /*0140*/  PLOP3.LUT P0, PT, PT, PT, UP0, 0x80, 0x8 ;  /* 0x000000000008781c */ /* 0x004fc80003f0f008 */
[----:B------:R-:W-:-:S04]  /*0150*/  SEL R0, RZ, 0xffffffff, !P0 ;  /* 0xffffffffff007807 */ /* 0x000fc80004000000 */
[----:B------:R-:W-:Y:S01]  /*0160*/  ISETP.NE.AND P0, PT, R0, RZ, PT ;  /* 0x000000ff0000720c */ /* 0x000fe20003f05270 */
[----:B------:R-:W-:-:S12]  /*0170*/  IMAD.U32 R0, RZ, RZ, UR5 ;  /* 0x00000005ff007e24 */ /* 0x000fd8000f8e00ff */
[----:B------:R-:W-:Y:S05]  /*0180*/  @P0 BRA `(.L_x_3) ;  /* 0x0000000000240947 */ /* 0x000fea0003800000 */
.L_x_4:
[----:B------:R-:W-:Y:S05]  /*0190*/  NANOSLEEP 0x64 ;  /* 0x000000640000795d */ /* 0x000fea0003800000 */
[----:B------:R-:W-:-:S05]  /*01a0*/  UMOV UR5, 0x2 ;  /* 0x0000000200057882 */ /* 0x000fca0000000000 */
[----:B------:R-:W-:Y:S04]  /*01b0*/  DEPBAR.LE SB2, 0x36 ;  /* 0x0000ad800000791a */ /* 0x000fe80000000000 */
[----:B------:R-:W2:Y:S02]  /*01c0*/  UTCATOMSWS.FIND_AND_SET.ALIGN UP0, UR5, UR5 ;  /* 0x00000005000575e3 */ /* 0x000ea40008000800 */
[----:B--2---:R-:W-:-:S04]  /*01d0*/  PLOP3.LUT P0, PT, PT, PT, UP0, 0x80, 0x8 ;  /* 0x000000000008781c */ /* 0x004fc80003f0f008 */
[----:B------:R-:W-:-:S04]  /*01e0*/  SEL R0, RZ, 0xffffffff, !P0 ;  /* 0xffffffffff007807 */ /* 0x000fc80004000000 */
[----:B------:R-:W-:Y:S01]  /*01f0*/  ISETP.NE.AND P0, PT, R0, RZ, PT ;  /* 0x000000ff0000720c */ /* 0x000fe20003f05270 */
[----:B------:R-:W-:-:S12]  /*0200*/  IMAD.U32 R0, RZ, RZ, UR5 ;  /* 0x00000005ff007e24 */ /* 0x000fd8000f8e00ff */
[----:B------:R-:W-:Y:S05]  /*0210*/  @!P0 BRA `(.L_x_4) ;  /* 0xfffffffc00dc8947 */ /* 0x000fea000383ffff */
.L_x_3:
[C---:B------:R-:W-:Y:S01]  /*0220*/  VIADD R3, R0.reuse, 0x10 ;  /* 0x0000001000037836 */ /* 0x040fe20000000000 */
[----:B------:R-:W-:Y:S01]  /*0230*/  UMOV UR5, 0x50 ;  /* 0x0000005000057882 */ /* 0x000fe20000000000 */
[----:B------:R-:W-:Y:S01]  /*0240*/  SHF.L.U32 R2, R5, R0, RZ ;  /* 0x0000000005027219 */ /* 0x000fe200000006ff */
[----:B------:R-:W-:Y:S01]  /*0250*/  ULEA UR5, UR6, UR5, 0x18 ;  /* 0x0000000506057291 */ /* 0x000fe2000f8ec0ff */
[----:B------:R-:W-:Y:S01]  /*0260*/  IMAD.SHL.U32 R0, R0, 0x20, RZ ;  /* 0x0000002000007824 */ /* 0x000fe200078e00ff */
[----:B------:R-:W-:-:S04]  /*0270*/  SHF.L.U32 R3, R4, R3, RZ ;  /* 0x0000000304037219 */ /* 0x000fc800000006ff */
[----:B------:R-:W-:-:S05]  /*0280*/  LOP3.LUT R2, R3, R2, RZ, 0xfc, !PT ;  /* 0x0000000203027212 */ /* 0x000fca00078efcff */
[----:B------:R2:W-:Y:S04]  /*0290*/  ATOMS.OR RZ, [UR5], R2 ;  /* 0x00000002ffff798c */ /* 0x0005e8000b000005 */
[----:B------:R2:W-:Y:S01]  /*02a0*/  STS [UR4], R0 ;  /* 0x00000000ff007988 */ /* 0x0005e20008000804 */
[----:B------:R-:W-:Y:S05]  /*02b0*/  BRA `(.L_x_2) ;  /* 0x0000000000107947 */ /* 0x000fea0003800000 */
.L_x_1:
[----:B------:R-:W-:Y:S01]  /*02c0*/  IMAD.MOV.U32 R0, RZ, RZ, -0x1 ;  /* 0xffffffffff007424 */ /* 0x000fe200078e00ff */
[----:B------:R-:W-:-:S04]  /*02d0*/  MOV R2, 0x300 ;  /* 0x0000030000027802 */ /* 0x000fc80000000f00 */
[----:B------:R2:W-:Y:S03]  /*02e0*/  STS [UR4], R0 ;  /* 0x00000000ff007988 */ /* 0x0005e60008000804 */
[----:B-12---:R-:W-:Y:S05]  /*02f0*/  CALL.REL.NOINC `($__internal_1_$__cuda_sm10x_tcgen05_guardrail_trap_phase_invalid_during_alloc) ;  /* 0x0000009400547944 */ /* 0x006fea0003c00000 */
.L_x_2:
[----:B------:R-:W-:Y:S05]  /*0300*/  WARPSYNC.ALL ;  /* 0x0000000000007948 */ /* 0x000fea0003800000 */
[----:B------:R-:W-:Y:S01]  /*0310*/  NOP ;  /* 0x0000000000007918 */ /* 0x000fe20000000000 */
.L_x_0:
[----:B------:R-:W3:Y:S01]  /*0320*/  LDC.64 R24, c[0x0][0x398] ;  /* 0x0000e600ff187b82 */ /* 0x000ee20000000a00 */
[----:B------:R-:W4:Y:S01]  /*0330*/  S2R R5, SR_CTAID.X ;  /* 0x0000000000057919 */ /* 0x000f220000002500 */
[----:B------:R-:W-:Y:S01]  /*0340*/  UMOV UR10, 0x400 ;  /* 0x00000400000a7882 */ /* 0x000fe20000000000 */
[----:B------:R-:W5:Y:S01]  /*0350*/  LDCU UR4, c[0x0][0x3a4] ;  /* 0x00007480ff0477ac */ /* 0x000f620008000800 */
[----:B------:R-:W-:Y:S01]  /*0360*/  LOP3.LUT R71, R37, 0x40, RZ, 0xc0, !PT ;  /* 0x0000004025477812 */ /* 0x000fe200078ec0ff */
[----:B------:R-:W2:Y:S03]  /*0370*/  LDCU.128 UR16, c[0x0][0x380] ;  /* 0x00007000ff1077ac */ /* 0x000ea60008000c00 */
[----:B------:R-:W1:Y:S01]  /*0380*/  S2UR UR5, SR_CgaCtaId ;  /* 0x00000000000579c3 */ /* 0x000e620000008800 */
[----:B------:R-:W1:Y:S01]  /*0390*/  LDCU UR6, c[0x0][0x3b0] ;  /* 0x00007600ff0677ac */ /* 0x000e620008000800 */
[----:B------:R-:W1:Y:S06]  /*03a0*/  LDCU.64 UR20, c[0x0][0x358] ;  /* 0x00006b00ff1477ac */ /* 0x000e6c0008000a00 */
[----:B------:R-:W2:Y:S01]  /*03b0*/  LDC.64 R78, c[0x0][0x3a8] ;  /* 0x0000ea00ff4e7b82 */ /* 0x000ea20000000a00 */
[----:B------:R-:W-:Y:S01]  /*03c0*/  UMOV UR7, 0x1 ;  /* 0x0000000100077882 */ /* 0x000fe20000000000 */
[----:B--23--:R-:W-:Y:S01]  /*03d0*/  VIADD R0, R25, 0x3f ;  /* 0x0000003f19007836 */ /* 0x00cfe20000000000 */
[----:B------:R-:W-:-:S02]  /*03e0*/  IABS R15, R24 ;  /* 0x00000018000f7213 */ /* 0x000fc40000000000 */
[----:B------:R-:W-:Y:S02]  /*03f0*/  IABS R32, R25 ;  /* 0x0000001900207213 */ /* 0x000fe40000000000 */
[----:B------:R-:W-:Y:S01]  /*0400*/  SHF.R.S32.HI R3, RZ, 0x1f, R0 ;  /* 0x0000001fff037819 */ /* 0x000fe20000011400 */
[----:B-1----:R-:W-:-:S03]  /*0410*/  ULEA UR10, UR5, UR10, 0x18 ;  /* 0x0000000a050a7291 */ /* 0x002fc6000f8ec0ff */
[----:B------:R-:W-:Y:S02]  /*0420*/  LEA.HI R3, R3, R0, RZ, 0x6 ;  /* 0x0000000003037211 */ /* 0x000fe400078f30ff */
[----:B----4-:R-:W-:Y:S02]  /*0430*/  IABS R8, R5 ;  /* 0x0000000500087213 */ /* 0x010fe40000000000 */
[----:B------:R-:W-:-:S05]  /*0440*/  SHF.R.S32.HI R3, RZ, 0x6, R3 ;  /* 0x00000006ff037819 */ /* 0x000fca0000011403 */
[----:B------:R-:W-:-:S05]  /*0450*/  IMAD.SHL.U32 R4, R3, 0x8, RZ ;  /* 0x0000000803047824 */ /* 0x000fca00078e00ff */
[-C--:B------:R-:W-:Y:S02]  /*0460*/  IABS R7, R4.reuse ;  /* 0x0000000400077213 */ /* 0x080fe40000000000 */
[----:B------:R-:W-:Y:S02]  /*0470*/  IABS R10, R4 ;  /* 0x00000004000a7213 */ /* 0x000fe40000000000 */
[----:B------:R-:W1:Y:S08]  /*0480*/  I2F.RP R0, R7 ;  /* 0x0000000700007306 */ /* 0x000e700000209400 */
[----:B-1----:R-:W1:Y:S02]  /*0490*/  MUFU.RCP R0, R0 ;  /* 0x0000000000007308 */ /* 0x002e640000001000 */
[----:B-1----:R-:W-:-:S02]  /*04a0*/  VIADD R2, R0, 0xffffffe ;  /* 0x0ffffffe00027836 */ /* 0x002fc40000000000 */
[----:B------:R-:W-:-:S04]  /*04b0*/  IMAD.MOV R0, RZ, RZ, -R10 ;  /* 0x000000ffff007224 */ /* 0x000fc800078e0a0a */
[----:B------:R1:W2:Y:S02]  /*04c0*/  F2I.FTZ.U32.TRUNC.NTZ R3, R2 ;  /* 0x0000000200037305 */ /* 0x0002a4000021f000 */
[----:B-1----:R-:W-:Y:S02]  /*04d0*/  IMAD.MOV.U32 R2, RZ, RZ, RZ ;  /* 0x000000ffff027224 */ /* 0x002fe400078e00ff */
[----:B--2---:R-:W-:-:S04]  /*04e0*/  IMAD.MOV R6, RZ, RZ, -R3 ;  /* 0x000000ffff067224 */ /* 0x004fc800078e0a03 */
[----:B------:R-:W-:Y:S02]  /*04f0*/  IMAD R9, R6, R7, RZ ;  /* 0x0000000706097224 */ /* 0x000fe400078e02ff */
[----:B------:R-:W-:Y:S02]  /*0500*/  IMAD.MOV.U32 R6, RZ, RZ, R8 ;  /* 0x000000ffff067224 */ /* 0x000fe400078e0008 */
[----:B------:R-:W-:-:S06]  /*0510*/  IMAD.HI.U32 R3, R3, R9, R2 ;  /* 0x0000000903037227 */ /* 0x000fcc00078e0002 */
[----:B------:R-:W-:-:S04]  /*0520*/  IMAD.HI.U32 R3, R3, R6, RZ ;  /* 0x0000000603037227 */ /* 0x000fc800078e00ff */
[----:B------:R-:W-:Y:S01]  /*0530*/  IMAD R0, R3, R0, R6 ;  /* 0x0000000003007224 */ /* 0x000fe200078e0206 */
[----:B------:R-:W-:Y:S04]  /*0540*/  BAR.SYNC.DEFER_BLOCKING 0x0 ;  /* 0x0000000000007b1d */ /* 0x000fe80000010000 */
[----:B------:R-:W-:-:S13]  /*0550*/  ISETP.GT.U32.AND P2, PT, R7, R0, PT ;  /* 0x000000000700720c */ /* 0x000fda0003f44070 */
[----:B------:R-:W-:Y:S02]  /*0560*/  @!P2 IMAD.IADD R0, R0, 0x1, -R7 ;  /* 0x000000010000a824 */ /* 0x000fe400078e0a07 */
[----:B------:R-:W-:Y:S01]  /*0570*/  @!P2 VIADD R3, R3, 0x1 ;  /* 0x000000010303a836 */ /* 0x000fe20000000000 */
[----:B------:R-:W-:Y:S02]  /*0580*/  ISETP.NE.AND P2, PT, R4, RZ, PT ;  /* 0x000000ff0400720c */ /* 0x000fe40003f45270 */
[----:B------:R-:W-:Y:S02]  /*0590*/  ISETP.GE.U32.AND P0, PT, R0, R7, PT ;  /* 0x000000070000720c */ /* 0x000fe40003f06070 */
[----:B------:R-:W-:-:S04]  /*05a0*/  LOP3.LUT R0, R5, R4, RZ, 0x3c, !PT ;  /* 0x0000000405007212 */ /* 0x000fc800078e3cff */
[----:B------:R-:W-:Y:S01]  /*05b0*/  ISETP.GE.AND P3, PT, R0, RZ, PT ;  /* 0x000000ff0000720c */ /* 0x000fe20003f66270 */
[----:B------:R-:W-:-:S06]  /*05c0*/  VIADD R0, R24, 0x3f ;  /* 0x0000003f18007836 */ /* 0x000fcc0000000000 */
[----:B------:R-:W-:-:S04]  /*05d0*/  @P0 VIADD R3, R3, 0x1 ;  /* 0x0000000103030836 */ /* 0x000fc80000000000 */
[----:B------:R-:W-:Y:S01]  /*05e0*/  IMAD.MOV.U32 R2, RZ, RZ, R3 ;  /* 0x000000ffff027224 */ /* 0x000fe200078e0003 */
[----:B------:R-:W-:-:S03]  /*05f0*/  SHF.R.S32.HI R3, RZ, 0x1f, R0 ;  /* 0x0000001fff037819 */ /* 0x000fc60000011400 */
[----:B------:R-:W-:Y:S01]  /*0600*/  @!P3 IMAD.MOV R2, RZ, RZ, -R2 ;  /* 0x000000ffff02b224 */ /* 0x000fe200078e0a02 */
[----:B------:R-:W-:Y:S02]  /*0610*/  @!P2 LOP3.LUT R2, RZ, R4, RZ, 0x33, !PT ;  /* 0x00000004ff02a212 */ /* 0x000fe400078e33ff */
[----:B------:R-:W-:-:S03]  /*0620*/  LEA.HI R3, R3, R0, RZ, 0x6 ;  /* 0x0000000003037211 */ /* 0x000fc600078f30ff */
[----:B------:R-:W-:Y:S02]  /*0630*/  IMAD.SHL.U32 R6, R2, 0x8, RZ ;  /* 0x0000000802067824 */ /* 0x000fe400078e00ff */
[----:B------:R-:W-:-:S03]  /*0640*/  IMAD.MOV R2, RZ, RZ, -R2 ;  /* 0x000000ffff027224 */ /* 0x000fc600078e0a02 */
[----:B------:R-:W-:Y:S01]  /*0650*/  LEA.HI.SX32 R3, R3, -R6, 0x1a ;  /* 0x8000000603037211 */ /* 0x000fe200078fd2ff */
[----:B------:R-:W-:-:S03]  /*0660*/  IMAD R8, R4, R2, R5 ;  /* 0x0000000204087224 */ /* 0x000fc600078e0205 */
[----:B------:R-:W-:-:S04]  /*0670*/  VIMNMX R11, PT, PT, R3, 0x8, PT ;  /* 0x00000008030b7848 */ /* 0x000fc80003fe0100 */
[-C--:B------:R-:W-:Y:S02]  /*0680*/  IABS R7, R11.reuse ;  /* 0x0000000b00077213 */ /* 0x080fe40000000000 */
[----:B------:R-:W-:Y:S02]  /*0690*/  IABS R4, R11 ;  /* 0x0000000b00047213 */ /* 0x000fe40000000000 */
[----:B------:R-:W1:Y:S08]  /*06a0*/  I2F.RP R0, R7 ;  /* 0x0000000700007306 */ /* 0x000e700000209400 */
[----:B-1----:R-:W1:Y:S02]  /*06b0*/  MUFU.RCP R0, R0 ;  /* 0x0000000000007308 */ /* 0x002e640000001000 */
[----:B-1----:R-:W-:-:S02]  /*06c0*/  VIADD R3, R0, 0xffffffe ;  /* 0x0ffffffe00037836 */ /* 0x002fc40000000000 */
[----:B------:R-:W-:-:S04]  /*06d0*/  IMAD.MOV R0, RZ, RZ, -R4 ;  /* 0x000000ffff007224 */ /* 0x000fc800078e0a04 */
[----:B------:R-:W1:Y:S08]  /*06e0*/  I2F.RP R4, R15 ;  /* 0x0000000f00047306 */ /* 0x000e700000209400 */
[----:B------:R-:W2:Y:S08]  /*06f0*/  F2I.FTZ.U32.TRUNC.NTZ R3, R3 ;  /* 0x0000000300037305 */ /* 0x000eb0000021f000 */
[----:B-1----:R-:W1:Y:S01]  /*0700*/  MUFU.RCP R4, R4 ;  /* 0x0000000400047308 */ /* 0x002e620000001000 */
[----:B--2---:R-:W-:-:S04]  /*0710*/  IMAD.MOV R9, RZ, RZ, -R3 ;  /* 0x000000ffff097224 */ /* 0x004fc800078e0a03 */
[----:B------:R-:W-:Y:S01]  /*0720*/  IMAD.MOV.U32 R2, RZ, RZ, R9 ;  /* 0x000000ffff027224 */ /* 0x000fe200078e0009 */
[----:B------:R-:W-:-:S03]  /*0730*/  IABS R9, R8 ;  /* 0x0000000800097213 */ /* 0x000fc60000000000 */
[----:B------:R-:W-:Y:S02]  /*0740*/  IMAD R5, R2, R7, RZ ;  /* 0x0000000702057224 */ /* 0x000fe400078e02ff */
[----:B------:R-:W-:-:S04]  /*0750*/  IMAD.MOV.U32 R2, RZ, RZ, RZ ;  /* 0x000000ffff027224 */ /* 0x000fc800078e00ff */
[----:B------:R-:W-:Y:S02]  /*0760*/  IMAD.HI.U32 R2, R3, R5, R2 ;  /* 0x0000000503027227 */ /* 0x000fe400078e0002 */
[----:B------:R-:W2:Y:S02]  /*0770*/  I2F.RP R5, R32 ;  /* 0x0000002000057306 */ /* 0x000ea40000209400 */
[----:B-1----:R-:W-:Y:S02]  /*0780*/  VIADD R3, R4, 0xffffffe ;  /* 0x0ffffffe04037836 */ /* 0x002fe40000000000 */
[----:B------:R-:W-:-:S04]  /*0790*/  IMAD.HI.U32 R2, R2, R9, RZ ;  /* 0x0000000902027227 */ /* 0x000fc800078e00ff */
[----:B------:R-:W-:Y:S01]  /*07a0*/  IMAD R0, R2, R0, R9 ;  /* 0x0000000002007224 */ /* 0x000fe200078e0209 */
[----:B------:R-:W1:Y:S01]  /*07b0*/  F2I.FTZ.U32.TRUNC.NTZ R3, R3 ;  /* 0x0000000300037305 */ /* 0x000e62000021f000 */
[----:B------:R-:W-:-:S03]  /*07c0*/  SHF.R.U32.HI R9, RZ, 0x5, R37 ;  /* 0x00000005ff097819 */ /* 0x000fc60000011625 */
[----:B------:R-:W-:Y:S02]  /*07d0*/  ISETP.GT.U32.AND P2, PT, R7, R0, PT ;  /* 0x000000000700720c */ /* 0x000fe40003f44070 */
[----:B------:R-:W-:Y:S02]  /*07e0*/  SGXT.U32 R9, R9, 0x2 ;  /* 0x000000020909781a */ /* 0x000fe40000000000 */
[----:B--2---:R-:W2:Y:S09]  /*07f0*/  MUFU.RCP R5, R5 ;  /* 0x0000000500057308 */ /* 0x004eb20000001000 */
[----:B------:R-:W-:-:S02]  /*0800*/  @!P2 IMAD.IADD R0, R0, 0x1, -R7 ;  /* 0x000000010000a824 */ /* 0x000fc400078e0a07 */
[----:B------:R-:W-:Y:S01]  /*0810*/  @!P2 VIADD R2, R2, 0x1 ;  /* 0x000000010202a836 */ /* 0x000fe20000000000 */
[----:B------:R-:W-:Y:S02]  /*0820*/  ISETP.NE.AND P2, PT, R11, RZ, PT ;  /* 0x000000ff0b00720c */ /* 0x000fe40003f45270 */
[----:B------:R-:W-:Y:S01]  /*0830*/  ISETP.GE.U32.AND P0, PT, R0, R7, PT ;  /* 0x000000070000720c */ /* 0x000fe20003f06070 */
[----:B-1----:R-:W-:Y:S01]  /*0840*/  IMAD.MOV R7, RZ, RZ, -R3 ;  /* 0x000000ffff077224 */ /* 0x002fe200078e0a03 */
[----:B------:R-:W-:Y:S01]  /*0850*/  LOP3.LUT R0, R8, R11, RZ, 0x3c, !PT ;  /* 0x0000000b08007212 */ /* 0x000fe200078e3cff */
[----:B--2---:R-:W-:-:S03]  /*0860*/  VIADD R4, R5, 0xffffffe ;  /* 0x0ffffffe05047836 */ /* 0x004fc60000000000 */
[----:B------:R-:W-:Y:S01]  /*0870*/  ISETP.GE.AND P3, PT, R0, RZ, PT ;  /* 0x000000ff0000720c */ /* 0x000fe20003f66270 */
[----:B------:R1:W2:Y:S06]  /*0880*/  F2I.FTZ.U32.TRUNC.NTZ R5, R4 ;  /* 0x0000000400057305 */ /* 0x0002ac000021f000 */
[----:B------:R-:W-:Y:S02]  /*0890*/  @P0 VIADD R2, R2, 0x1 ;  /* 0x0000000102020836 */ /* 0x000fe40000000000 */
[----:B-1----:R-:W-:Y:S02]  /*08a0*/  IMAD.MOV.U32 R4, RZ, RZ, RZ ;  /* 0x000000ffff047224 */ /* 0x002fe400078e00ff */
[----:B------:R-:W-:Y:S01]  /*08b0*/  IMAD.MOV.U32 R36, RZ, RZ, R2 ;  /* 0x000000ffff247224 */ /* 0x000fe200078e0002 */
[----:B------:R-:W-:-:S03]  /*08c0*/  SHF.R.U32.HI R2, RZ, 0x5, R37 ;  /* 0x00000005ff027819 */ /* 0x000fc60000011625 */
[----:B------:R-:W-:Y:S01]  /*08d0*/  @!P3 IMAD.MOV R36, RZ, RZ, -R36 ;  /* 0x000000ffff24b224 */ /* 0x000fe200078e0a24 */
[----:B------:R-:W-:Y:S01]  /*08e0*/  @!P2 LOP3.LUT R36, RZ, R11, RZ, 0x33, !PT ;  /* 0x0000000bff24a212 */ /* 0x000fe200078e33ff */
[----:B--2---:R-:W-:Y:S01]  /*08f0*/  IMAD.MOV R13, RZ, RZ, -R5 ;  /* 0x000000ffff0d7224 */ /* 0x004fe200078e0a05 */
[----:B------:R-:W-:Y:S01]  /*0900*/  R2UR UR8, R2 ;  /* 0x00000000020872ca */ /* 0x000fe200000e0000 */
[----:B------:R-:W-:Y:S02]  /*0910*/  IMAD.SHL.U32 R2, R37, 0x10, RZ ;  /* 0x0000001025027824 */ /* 0x000fe400078e00ff */
[----:B------:R-:W-:Y:S02]  /*0920*/  IMAD.MOV R0, RZ, RZ, -R36 ;  /* 0x000000ffff007224 */ /* 0x000fe400078e0a24 */
[----:B------:R-:W-:Y:S01]  /*0930*/  IMAD.SHL.U32 R36, R36, 0x40, RZ ;  /* 0x0000004024247824 */ /* 0x000fe200078e00ff */
[----:B------:R-:W-:Y:S01]  /*0940*/  LOP3.LUT R14, R2, 0x70, RZ, 0xc0, !PT ;  /* 0x00000070020e7812 */ /* 0x000fe200078ec0ff */
[----:B------:R-:W-:-:S02]  /*0950*/  IMAD R0, R11, R0, R8 ;  /* 0x000000000b007224 */ /* 0x000fc400078e0208 */
[----:B------:R-:W-:Y:S01]  /*0960*/  IMAD.MOV.U32 R8, RZ, RZ, R7 ;  /* 0x000000ffff087224 */ /* 0x000fe200078e0007 */
[----:B------:R-:W-:Y:S01]  /*0970*/  LOP3.LUT R7, R37, 0x3f, RZ, 0xc0, !PT ;  /* 0x0000003f25077812 */ /* 0x000fe200078ec0ff */
[----:B------:R-:W-:Y:S01]  /*0980*/  IMAD.MOV.U32 R2, RZ, RZ, RZ ;  /* 0x000000ffff027224 */ /* 0x000fe200078e00ff */
[----:B------:R-:W-:Y:S01]  /*0990*/  LOP3.LUT R9, R36, R9, RZ, 0xfc, !PT ;  /* 0x0000000924097212 */ /* 0x000fe200078efcff */
[----:B------:R-:W-:Y:S02]  /*09a0*/  IMAD R11, R8, R15, RZ ;  /* 0x0000000f080b7224 */ /* 0x000fe400078e02ff */
[----:B------:R-:W-:Y:S01]  /*09b0*/  IMAD.IADD R0, R6, 0x1, R0 ;  /* 0x0000000106007824 */ /* 0x000fe200078e0200 */
[----:B------:R-:W-:Y:S01]  /*09c0*/  LOP3.LUT R6, R9, 0x8, RZ, 0xfc, !PT ;  /* 0x0000000809067812 */ /* 0x000fe200078efcff */
[----:B------:R-:W-:Y:S01]  /*09d0*/  IMAD.HI.U32 R3, R3, R11, R2 ;  /* 0x0000000b03037227 */ /* 0x000fe200078e0002 */
[----:B------:R-:W-:Y:S02]  /*09e0*/  LOP3.LUT R23, R9, 0x3c, RZ, 0xfc, !PT ;  /* 0x0000003c09177812 */ /* 0x000fe400078efcff */
[----:B------:R-:W-:Y:S01]  /*09f0*/  ISETP.GE.AND P2, PT, R6, RZ, PT ;  /* 0x000000ff0600720c */ /* 0x000fe20003f46270 */
[----:B------:R-:W-:Y:S01]  /*0a00*/  IMAD R11, R13, R32, RZ ;  /* 0x000000200d0b7224 */ /* 0x000fe200078e02ff */
[----:B------:R-:W-:Y:S01]  /*0a10*/  IABS R13, R6 ;  /* 0x00000006000d7213 */ /* 0x000fe20000000000 */
[----:B------:R-:W-:Y:S01]  /*0a20*/  IMAD R2, R0, 0x40, R7 ;  /* 0x0000004000027824 */ /* 0x000fe200078e0207 */
[----:B------:R-:W-:Y:S01]  /*0a30*/  LOP3.LUT R0, R9, 0x4, RZ, 0xfc, !PT ;  /* 0x0000000409007812 */ /* 0x000fe200078efcff */
[----:B------:R-:W-:Y:S01]  /*0a40*/  IMAD R14, R7, 0x80, R14 ;  /* 0x00000080070e7824 */ /* 0x000fe200078e020e */
[----:B------:R-:W-:Y:S01]  /*0a50*/  IABS R7, R9 ;  /* 0x0000000900077213 */ /* 0x000fe20000000000 */
[----:B------:R-:W-:Y:S01]  /*0a60*/  IMAD.HI.U32 R4, R5, R11, R4 ;  /* 0x0000000b05047227 */ /* 0x000fe200078e0004 */
[----:B------:R-:W-:-:S02]  /*0a70*/  IABS R8, R2 ;  /* 0x0000000200087213 */ /* 0x000fc40000000000 */
[----:B------:R-:W-:Y:S02]  /*0a80*/  IABS R11, R0 ;  /* 0x00000000000b7213 */ /* 0x000fe40000000000 */
[----:B------:R-:W-:Y:S01]  /*0a90*/  ISETP.GE.AND P0, PT, R0, RZ, PT ;  /* 0x000000ff0000720c */ /* 0x000fe20003f06270 */
[----:B------:R-:W-:Y:S01]  /*0aa0*/  IMAD.HI.U32 R0, R4, R7, RZ ;  /* 0x0000000704007227 */ /* 0x000fe200078e00ff */
[----:B------:R-:W-:Y:S02]  /*0ab0*/  IABS R19, R23 ;  /* 0x0000001700137213 */ /* 0x000fe40000000000 */
[----:B------:R-:W-:Y:S01]  /*0ac0*/  LOP3.LUT R16, R9, 0xc, RZ, 0xfc, !PT ;  /* 0x0000000c09107812 */ /* 0x000fe200078efcff */
[----:B------:R-:W-:Y:S01]  /*0ad0*/  IMAD.HI.U32 R3, R3, R8, RZ ;  /* 0x0000000803037227 */ /* 0x000fe200078e00ff */
[C---:B------:R-:W-:Y:S02]  /*0ae0*/  LOP3.LUT R20, R9.reuse, 0x10, RZ, 0xfc, !PT ;  /* 0x0000001009147812 */ /* 0x040fe400078efcff */
[C---:B------:R-:W-:Y:S01]  /*0af0*/  LOP3.LUT R22, R9.reuse, 0x14, RZ, 0xfc, !PT ;  /* 0x0000001409167812 */ /* 0x040fe200078efcff */
[----:B------:R-:W-:Y:S01]  /*0b00*/  IMAD.MOV R10, RZ, RZ, -R0 ;  /* 0x000000ffff0a7224 */ /* 0x000fe200078e0a00 */
[C---:B------:R-:W-:Y:S01]  /*0b10*/  LOP3.LUT R26, R9.reuse, 0x18, RZ, 0xfc, !PT ;  /* 0x00000018091a7812 */ /* 0x040fe200078efcff */
[----:B------:R-:W-:Y:S01]  /*0b20*/  IMAD.MOV R0, RZ, RZ, -R3 ;  /* 0x000000ffff007224 */ /* 0x000fe200078e0a03 */
[----:B------:R-:W-:Y:S01]  /*0b30*/  IABS R17, R22 ;  /* 0x0000001600117213 */ /* 0x000fe20000000000 */
[----:B------:R-:W-:Y:S01]  /*0b40*/  IMAD R3, R32, R10, R7 ;  /* 0x0000000a20037224 */ /* 0x000fe200078e0207 */
[----:B------:R-:W-:Y:S01]  /*0b50*/  LOP3.LUT R33, R9, 0x1c, RZ, 0xfc, !PT ;  /* 0x0000001c09217812 */ /* 0x000fe200078efcff */
[----:B------:R-:W-:Y:S01]  /*0b60*/  IMAD R0, R15, R0, R8 ;  /* 0x000000000f007224 */ /* 0x000fe200078e0208 */
[----:B------:R-:W-:Y:S01]  /*0b70*/  LOP3.LUT R34, R9, 0x20, RZ, 0xfc, !PT ;  /* 0x0000002009227812 */ /* 0x000fe200078efcff */
[----:B------:R-:W-:Y:S01]  /*0b80*/  IMAD.HI.U32 R5, R4, R11, RZ ;  /* 0x0000000b04057227 */ /* 0x000fe200078e00ff */
[----:B------:R-:W-:-:S02]  /*0b90*/  ISETP.GT.U32.AND P4, PT, R32, R3, PT ;  /* 0x000000032000720c */ /* 0x000fc40003f84070 */
[----:B------:R-:W-:Y:S01]  /*0ba0*/  ISETP.GT.U32.AND P3, PT, R15, R0, PT ;  /* 0x000000000f00720c */ /* 0x000fe20003f64070 */
[C---:B------:R-:W-:Y:S01]  /*0bb0*/  IMAD.HI.U32 R6, R4.reuse, R13, RZ ;  /* 0x0000000d04067227 */ /* 0x040fe200078e00ff */
[C---:B------:R-:W-:Y:S02]  /*0bc0*/  LOP3.LUT R35, R9.reuse, 0x24, RZ, 0xfc, !PT ;  /* 0x0000002409237812 */ /* 0x040fe400078efcff */
[C---:B------:R-:W-:Y:S01]  /*0bd0*/  LOP3.LUT R38, R9.reuse, 0x28, RZ, 0xfc, !PT ;  /* 0x0000002809267812 */ /* 0x040fe200078efcff */
[----:B------:R-:W-:Y:S01]  /*0be0*/  IMAD.HI.U32 R7, R4, R19, RZ ;  /* 0x0000001304077227 */ /* 0x000fe200078e00ff */
[----:B------:R-:W-:Y:S02]  /*0bf0*/  IABS R21, R35 ;  /* 0x0000002300157213 */ /* 0x000fe40000000000 */
[C---:B------:R-:W-:Y:S01]  /*0c00*/  LOP3.LUT R39, R9.reuse, 0x2c, RZ, 0xfc, !PT ;  /* 0x0000002c09277812 */ /* 0x040fe200078efcff */
[----:B------:R-:W-:Y:S01]  /*0c10*/  IMAD.MOV R5, RZ, RZ, -R5 ;  /* 0x000000ffff057224 */ /* 0x000fe200078e0a05 */
[C---:B------:R-:W-:Y:S01]  /*0c20*/  LOP3.LUT R40, R9.reuse, 0x30, RZ, 0xfc, !PT ;  /* 0x0000003009287812 */ /* 0x040fe200078efcff */
[----:B------:R-:W-:Y:S01]  /*0c30*/  IMAD.MOV R6, RZ, RZ, -R6 ;  /* 0x000000ffff067224 */ /* 0x000fe200078e0a06 */
[C---:B------:R-:W-:Y:S01]  /*0c40*/  LOP3.LUT R41, R9.reuse, 0x34, RZ, 0xfc, !PT ;  /* 0x0000003409297812 */ /* 0x040fe200078efcff */
[----:B------:R-:W-:Y:S01]  /*0c50*/  @!P3 IMAD.IADD R0, R0, 0x1, -R15 ;  /* 0x000000010000b824 */ /* 0x000fe200078e0a0f */
[----:B------:R-:W-:Y:S01]  /*0c60*/  LOP3.LUT R28, R9, 0x38, RZ, 0xfc, !PT ;  /* 0x00000038091c7812 */ /* 0x000fe200078efcff */
[----:B------:R-:W-:Y:S01]  /*0c70*/  IMAD.MOV R18, RZ, RZ, -R7 ;  /* 0x000000ffff127224 */ /* 0x000fe200078e0a07 */
[----:B------:R-:W-:Y:S01]  /*0c80*/  IABS R27, R40 ;  /* 0x00000028001b7213 */ /* 0x000fe20000000000 */
[C---:B------:R-:W-:Y:S01]  /*0c90*/  IMAD R5, R32.reuse, R5, R11 ;  /* 0x0000000520057224 */ /* 0x040fe200078e020b */
[----:B------:R-:W-:Y:S01]  /*0ca0*/  ISETP.GT.U32.AND P6, PT, R15, R0, PT ;  /* 0x000000000f00720c */ /* 0x000fe20003fc4070 */
[C---:B------:R-:W-:Y:S01]  /*0cb0*/  IMAD R6, R32.reuse, R6, R13 ;  /* 0x0000000620067224 */ /* 0x040fe200078e020d */
[----:B------:R-:W-:Y:S01]  /*0cc0*/  IABS R11, R16 ;  /* 0x00000010000b7213 */ /* 0x000fe20000000000 */
[C---:B------:R-:W-:Y:S01]  /*0cd0*/  IMAD R18, R32.reuse, R18, R19 ;  /* 0x0000001220127224 */ /* 0x040fe200078e0213 */
[----:B------:R-:W-:Y:S01]  /*0ce0*/  IABS R13, R20 ;  /* 0x00000014000d7213 */ /* 0x000fe20000000000 */
[----:B------:R-:W-:Y:S01]  /*0cf0*/  @!P4 IMAD.IADD R3, R3, 0x1, -R32 ;  /* 0x000000010303c824 */ /* 0x000fe200078e0a20 */
[----:B------:R-:W-:Y:S01]  /*0d00*/  ISETP.GT.U32.AND P3, PT, R32, R5, PT ;  /* 0x000000052000720c */ /* 0x000fe20003f64070 */
[----:B------:R-:W-:Y:S01]  /*0d10*/  IMAD.HI.U32 R7, R4, R11, RZ ;  /* 0x0000000b04077227 */ /* 0x000fe200078e00ff */
[----:B------:R-:W-:-:S02]  /*0d20*/  ISETP.GT.U32.AND P4, PT, R32, R18, PT ;  /* 0x000000122000720c */ /* 0x000fc40003f84070 */
[----:B------:R-:W-:Y:S01]  /*0d30*/  ISETP.GT.U32.AND P5, PT, R32, R3, PT ;  /* 0x000000032000720c */ /* 0x000fe20003fa4070 */
[----:B------:R-:W-:Y:S01]  /*0d40*/  IMAD.HI.U32 R8, R4, R13, RZ ;  /* 0x0000000d04087227 */ /* 0x000fe200078e00ff */
[----:B------:R-:W-:Y:S02]  /*0d50*/  IABS R19, R34 ;  /* 0x0000002200137213 */ /* 0x000fe40000000000 */
[----:B------:R-:W-:Y:S01]  /*0d60*/  IABS R29, R41 ;  /* 0x00000029001d7213 */ /* 0x000fe20000000000 */
[----:B------:R-:W-:Y:S01]  /*0d70*/  @!P6 IMAD.IADD R0, R0, 0x1, -R15 ;  /* 0x000000010000e824 */ /* 0x000fe200078e0a0f */
[C---:B------:R-:W-:Y:S01]  /*0d80*/  ISETP.GT.U32.AND P6, PT, R32.reuse, R6, PT ;  /* 0x000000062000720c */ /* 0x040fe20003fc4070 */
[----:B------:R-:W-:Y:S01]  /*0d90*/  IMAD.MOV R7, RZ, RZ, -R7 ;  /* 0x000000ffff077224 */ /* 0x000fe200078e0a07 */
[----:B------:R-:W-:Y:S01]  /*0da0*/  IABS R15, R26 ;  /* 0x0000001a000f7213 */ /* 0x000fe20000000000 */
[----:B------:R-:W-:Y:S01]  /*0db0*/  IMAD.MOV R8, RZ, RZ, -R8 ;  /* 0x000000ffff087224 */ /* 0x000fe200078e0a08 */
[----:B------:R-:W-:Y:S01]  /*0dc0*/  IABS R31, R28 ;  /* 0x0000001c001f7213 */ /* 0x000fe20000000000 */
[C---:B------:R-:W-:Y:S01]  /*0dd0*/  IMAD R7, R32.reuse, R7, R11 ;  /* 0x0000000720077224 */ /* 0x040fe200078e020b */
[----:B------:R-:W-:Y:S01]  /*0de0*/  LEA.HI R14, R71, R14, RZ, 0x1c ;  /* 0x0000000e470e7211 */ /* 0x000fe200078fe0ff */
[----:B------:R-:W-:-:S02]  /*0df0*/  IMAD R11, R32, R8, R13 ;  /* 0x00000008200b7224 */ /* 0x000fc400078e020d */
[----:B------:R-:W-:Y:S01]  /*0e00*/  @!P4 IMAD.IADD R18, R18, 0x1, -R32 ;  /* 0x000000011212c824 */ /* 0x000fe200078e0a20 */
[----:B------:R-:W-:Y:S01]  /*0e10*/  ISETP.GT.U32.AND P4, PT, R32, R7, PT ;  /* 0x000000072000720c */ /* 0x000fe20003f84070 */
[----:B------:R-:W-:-:S04]  /*0e20*/  IMAD.HI.U32 R10, R4, R17, RZ ;  /* 0x00000011040a7227 */ /* 0x000fc800078e00ff */
[----:B------:R-:W-:Y:S01]  /*0e30*/  @!P6 IMAD.IADD R6, R6, 0x1, -R32 ;  /* 0x000000010606e824 */ /* 0x000fe200078e0a20 */
[----:B------:R-:W-:Y:S01]  /*0e40*/  ISETP.GT.U32.AND P6, PT, R32, R11, PT ;  /* 0x0000000b2000720c */ /* 0x000fe20003fc4070 */
[----:B------:R-:W-:Y:S02]  /*0e50*/  IMAD.MOV R10, RZ, RZ, -R10 ;  /* 0x000000ffff0a7224 */ /* 0x000fe400078e0a0a */
[----:B------:R-:W-:-:S04]  /*0e60*/  IMAD.HI.U32 R8, R4, R15, RZ ;  /* 0x0000000f04087227 */ /* 0x000fc800078e00ff */
[C---:B------:R-:W-:Y:S01]  /*0e70*/  IMAD R13, R32.reuse, R10, R17 ;  /* 0x0000000a200d7224 */ /* 0x040fe200078e0211 */
[----:B------:R-:W-:Y:S01]  /*0e80*/  IABS R17, R33 ;  /* 0x0000002100117213 */ /* 0x000fe20000000000 */
[--C-:B------:R-:W-:Y:S01]  /*0e90*/  @!P4 IMAD.IADD R7, R7, 0x1, -R32.reuse ;  /* 0x000000010707c824 */ /* 0x100fe200078e0a20 */
[C---:B------:R-:W-:Y:S01]  /*0ea0*/  ISETP.GT.U32.AND P4, PT, R32.reuse, R6, PT ;  /* 0x000000062000720c */ /* 0x040fe20003f84070 */
[--C-:B------:R-:W-:Y:S01]  /*0eb0*/  @!P5 IMAD.IADD R3, R3, 0x1, -R32.reuse ;  /* 0x000000010303d824 */ /* 0x100fe200078e0a20 */
[----:B------:R-:W-:Y:S01]  /*0ec0*/  ISETP.GT.U32.AND P5, PT, R32, R18, PT ;  /* 0x000000122000720c */ /* 0x000fe20003fa4070 */
[----:B------:R-:W-:Y:S02]  /*0ed0*/  @!P6 IMAD.IADD R11, R11, 0x1, -R32 ;  /* 0x000000010b0be824 */ /* 0x000fe400078e0a20 */
[----:B------:R-:W-:Y:S02]  /*0ee0*/  IMAD.MOV R12, RZ, RZ, -R8 ;  /* 0x000000ffff0c7224 */ /* 0x000fe400078e0a08 */
[----:B------:R-:W-:Y:S01]  /*0ef0*/  IMAD.HI.U32 R10, R4, R17, RZ ;  /* 0x00000011040a7227 */ /* 0x000fe200078e00ff */
[----:B------:R-:W-:-:S03]  /*0f00*/  ISETP.GT.U32.AND P6, PT, R32, R11, PT ;  /* 0x0000000b2000720c */ /* 0x000fc60003fc4070 */
[----:B------:R-:W-:Y:S02]  /*0f10*/  IMAD.MOV.U32 R8, RZ, RZ, R3 ;  /* 0x000000ffff087224 */ /* 0x000fe400078e0003 */
[C---:B------:R-:W-:Y:S02]  /*0f20*/  IMAD R3, R32.reuse, R12, R15 ;  /* 0x0000000c20037224 */ /* 0x040fe400078e020f */
[----:B------:R-:W-:Y:S02]  /*0f30*/  IMAD.MOV R15, RZ, RZ, -R10 ;  /* 0x000000ffff0f7224 */ /* 0x000fe400078e0a0a */
[--C-:B------:R-:W-:Y:S01]  /*0f40*/  @!P3 IMAD.IADD R5, R5, 0x1, -R32.reuse ;  /* 0x000000010505b824 */ /* 0x100fe200078e0a20 */
[----:B------:R-:W-:Y:S01]  /*0f50*/  ISETP.GE.AND P3, PT, R9, RZ, PT ;  /* 0x000000ff0900720c */ /* 0x000fe20003f66270 */
[----:B------:R-:W-:Y:S02]  /*0f60*/  IMAD R15, R32, R15, R17 ;  /* 0x0000000f200f7224 */ /* 0x000fe400078e0211 */
[--C-:B------:R-:W-:Y:S01]  /*0f70*/  @!P4 IMAD.IADD R6, R6, 0x1, -R32.reuse ;  /* 0x000000010606c824 */ /* 0x100fe200078e0a20 */
[----:B------:R-:W-:Y:S01]  /*0f80*/  ISETP.GT.U32.AND P4, PT, R32, R3, PT ;  /* 0x000000032000720c */ /* 0x000fe20003f84070 */
[--C-:B------:R-:W-:Y:S01]  /*0f90*/  @!P5 IMAD.IADD R18, R18, 0x1, -R32.reuse ;  /* 0x000000011212d824 */ /* 0x100fe200078e0a20 */
[C---:B------:R-:W-:Y:S01]  /*0fa0*/  ISETP.GT.U32.AND P5, PT, R32.reuse, R5, PT ;  /* 0x000000052000720c */ /* 0x040fe20003fa4070 */
[----:B------:R-:W-:Y:S01]  /*0fb0*/  @!P6 IMAD.IADD R11, R11, 0x1, -R32 ;  /* 0x000000010b0be824 */ /* 0x000fe200078e0a20 */
[----:B------:R-:W-:Y:S01]  /*0fc0*/  ISETP.GT.U32.AND P6, PT, R32, R15, PT ;  /* 0x0000000f2000720c */ /* 0x000fe20003fc4070 */
[----:B------:R-:W-:-:S04]  /*0fd0*/  IMAD.HI.U32 R10, R4, R19, RZ ;  /* 0x00000013040a7227 */ /* 0x000fc800078e00ff */
[----:B------:R-:W-:-:S04]  /*0fe0*/  IMAD.HI.U32 R12, R4, R21, RZ ;  /* 0x00000015040c7227 */ /* 0x000fc800078e00ff */
[----:B------:R-:W-:Y:S02]  /*0ff0*/  IMAD.MOV R10, RZ, RZ, -R10 ;  /* 0x000000ffff0a7224 */ /* 0x000fe400078e0a0a */
[----:B------:R-:W-:Y:S02]  /*1000*/  IMAD.MOV R12, RZ, RZ, -R12 ;  /* 0x000000ffff0c7224 */ /* 0x000fe400078e0a0c */
[C---:B------:R-:W-:Y:S02]  /*1010*/  IMAD R17, R32.reuse, R10, R19 ;  /* 0x0000000a20117224 */ /* 0x040fe400078e0213 */
[--C-:B------:R-:W-:Y:S01]  /*1020*/  @!P4 IMAD.IADD R3, R3, 0x1, -R32.reuse ;  /* 0x000000010303c824 */ /* 0x100fe200078e0a20 */
[----:B------:R-:W-:Y:S01]  /*1030*/  ISETP.GE.AND P4, PT, R23, RZ, PT ;  /* 0x000000ff1700720c */ /* 0x000fe20003f86270 */
[C---:B------:R-:W-:Y:S01]  /*1040*/  IMAD R19, R32.reuse, R12, R21 ;  /* 0x0000000c20137224 */ /* 0x040fe200078e0215 */
[----:B------:R-:W-:Y:S01]  /*1050*/  IABS R21, R38 ;  /* 0x0000002600157213 */ /* 0x000fe20000000000 */
[--C-:B------:R-:W-:Y:S01]  /*1060*/  @!P5 IMAD.IADD R5, R5, 0x1, -R32.reuse ;  /* 0x000000010505d824 */ /* 0x100fe200078e0a20 */
[C---:B------:R-:W-:Y:S01]  /*1070*/  ISETP.GT.U32.AND P5, PT, R32.reuse, R13, PT ;  /* 0x0000000d2000720c */ /* 0x040fe20003fa4070 */
[----:B------:R-:W-:Y:S01]  /*1080*/  @!P6 IMAD.IADD R15, R15, 0x1, -R32 ;  /* 0x000000010f0fe824 */ /* 0x000fe200078e0a20 */
[----:B------:R-:W-:Y:S01]  /*1090*/  IABS R23, R39 ;  /* 0x0000002700177213 */ /* 0x000fe20000000000 */
[----:B------:R-:W-:Y:S01]  /*10a0*/  @!P3 IMAD.MOV R8, RZ, RZ, -R8 ;  /* 0x000000ffff08b224 */ /* 0x000fe200078e0a08 */
[----:B------:R-:W-:Y:S01]  /*10b0*/  ISETP.GT.U32.AND P6, PT, R32, R17, PT ;  /* 0x000000112000720c */ /* 0x000fe20003fc4070 */
[----:B------:R-:W-:Y:S01]  /*10c0*/  IMAD.HI.U32 R9, R4, R21, RZ ;  /* 0x0000001504097227 */ /* 0x000fe200078e00ff */
[----:B------:R-:W-:-:S03]  /*10d0*/  ISETP.GT.U32.AND P3, PT, R32, R7, PT ;  /* 0x000000072000720c */ /* 0x000fc60003f64070 */
[----:B------:R-:W-:-:S04]  /*10e0*/  IMAD.HI.U32 R10, R4, R23, RZ ;  /* 0x00000017040a7227 */ /* 0x000fc800078e00ff */
[----:B------:R-:W-:Y:S02]  /*10f0*/  IMAD.MOV R9, RZ, RZ, -R9 ;  /* 0x000000ffff097224 */ /* 0x000fe400078e0a09 */
[----:B------:R-:W-:Y:S02]  /*1100*/  IMAD.MOV R10, RZ, RZ, -R10 ;  /* 0x000000ffff0a7224 */ /* 0x000fe400078e0a0a */
[----:B------:R-:W-:Y:S02]  /*1110*/  IMAD R9, R32, R9, R21 ;  /* 0x0000000920097224 */ /* 0x000fe400078e0215 */
[--C-:B------:R-:W-:Y:S01]  /*1120*/  @!P5 IMAD.IADD R13, R13, 0x1, -R32.reuse ;  /* 0x000000010d0dd824 */ /* 0x100fe200078e0a20 */
[----:B------:R-:W-:Y:S01]  /*1130*/  ISETP.GE.AND P5, PT, R20, RZ, PT ;  /* 0x000000ff1400720c */ /* 0x000fe20003fa6270 */
[C---:B------:R-:W-:Y:S01]  /*1140*/  IMAD R21, R32.reuse, R10, R23 ;  /* 0x0000000a20157224 */ /* 0x040fe200078e0217 */
[----:B------:R-:W1:Y:S01]  /*1150*/  LDS R20, [UR10] ;  /* 0x0000000aff147984 */ /* 0x000e620008000800 */
[----:B------:R-:W-:Y:S01]  /*1160*/  @!P6 IMAD.IADD R17, R17, 0x1, -R32 ;  /* 0x000000011111e824 */ /* 0x000fe200078e0a20 */
[----:B------:R-:W-:Y:S01]  /*1170*/  BAR.SYNC.DEFER_BLOCKING 0x0 ;  /* 0x0000000000007b1d */ /* 0x000fe20000010000 */
[----:B------:R-:W-:Y:S01]  /*1180*/  IMAD.MOV.U32 R10, RZ, RZ, R5 ;  /* 0x000000ffff0a7224 */ /* 0x000fe200078e0005 */
[----:B------:R-:W-:Y:S01]  /*1190*/  ISETP.GT.U32.AND P6, PT, R32, R19, PT ;  /* 0x000000132000720c */ /* 0x000fe20003fc4070 */
[----:B------:R-:W-:Y:S01]  /*11a0*/  IMAD.HI.U32 R12, R4, R27, RZ ;  /* 0x0000001b040c7227 */ /* 0x000fe200078e00ff */
[----:B------:R-:W-:-:S03]  /*11b0*/  SHF.R.U32.HI R5, RZ, 0x6, R37 ;  /* 0x00000006ff057819 */ /* 0x000fc60000011625 */
[----:B------:R-:W-:Y:S01]  /*11c0*/  @!P3 IMAD.IADD R7, R7, 0x1, -R32 ;  /* 0x000000010707b824 */ /* 0x000fe200078e0a20 */
[----:B------:R-:W-:Y:S01]  /*11d0*/  ISETP.GE.AND P3, PT, R16, RZ, PT ;  /* 0x000000ff1000720c */ /* 0x000fe20003f66270 */
[----:B------:R-:W-:Y:S01]  /*11e0*/  @!P0 IMAD.MOV R10, RZ, RZ, -R10 ;  /* 0x000000ffff0a8224 */ /* 0x000fe200078e0a0a */
[----:B------:R-:W-:Y:S01]  /*11f0*/  ISETP.GT.U32.AND P0, PT, R32, R3, PT ;  /* 0x000000032000720c */ /* 0x000fe20003f04070 */
[----:B------:R-:W-:-:S04]  /*1200*/  IMAD.HI.U32 R16, R4, R29, RZ ;  /* 0x0000001d04107227 */ /* 0x000fc800078e00ff */
[----:B------:R-:W-:Y:S02]  /*1210*/  IMAD.MOV R12, RZ, RZ, -R12 ;  /* 0x000000ffff0c7224 */ /* 0x000fe400078e0a0c */
[----:B------:R-:W-:Y:S02]  /*1220*/  IMAD.MOV R16, RZ, RZ, -R16 ;  /* 0x000000ffff107224 */ /* 0x000fe400078e0a10 */
[C---:B------:R-:W-:Y:S02]  /*1230*/  IMAD R23, R32.reuse, R12, R27 ;  /* 0x0000000c20177224 */ /* 0x040fe400078e021b */
[----:B------:R-:W-:Y:S02]  /*1240*/  IMAD.MOV.U32 R12, RZ, RZ, R6 ;  /* 0x000000ffff0c7224 */ /* 0x000fe400078e0006 */
[----:B------:R-:W-:Y:S02]  /*1250*/  IMAD R27, R32, R16, R29 ;  /* 0x00000010201b7224 */ /* 0x000fe400078e021d */
[----:B------:R-:W-:-:S02]  /*1260*/  IMAD.MOV.U32 R30, RZ, RZ, R18 ;  /* 0x000000ffff1e7224 */ /* 0x000fc400078e0012 */
[----:B------:R-:W-:Y:S01]  /*1270*/  @!P6 IMAD.IADD R19, R19, 0x1, -R32 ;  /* 0x000000011313e824 */ /* 0x000fe200078e0a20 */
[C---:B------:R-:W-:Y:S01]  /*1280*/  ISETP.GT.U32.AND P6, PT, R32.reuse, R13, PT ;  /* 0x0000000d2000720c */ /* 0x040fe20003fc4070 */
[----:B------:R-:W-:Y:S02]  /*1290*/  IMAD.MOV.U32 R16, RZ, RZ, R7 ;  /* 0x000000ffff107224 */ /* 0x000fe400078e0007 */
[----:B------:R-:W-:Y:S01]  /*12a0*/  @!P2 IMAD.MOV R12, RZ, RZ, -R12 ;  /* 0x000000ffff0ca224 */ /* 0x000fe200078e0a0c */
[C---:B------:R-:W-:Y:S01]  /*12b0*/  ISETP.GT.U32.AND P2, PT, R32.reuse, R15, PT ;  /* 0x0000000f2000720c */ /* 0x040fe20003f44070 */
[----:B------:R-:W-:Y:S02]  /*12c0*/  IMAD.MOV.U32 R18, RZ, RZ, R11 ;  /* 0x000000ffff127224 */ /* 0x000fe400078e000b */
[----:B------:R-:W-:Y:S01]  /*12d0*/  @!P4 IMAD.MOV R30, RZ, RZ, -R30 ;  /* 0x000000ffff1ec224 */ /* 0x000fe200078e0a1e */
[C---:B------:R-:W-:Y:S01]  /*12e0*/  ISETP.GT.U32.AND P4, PT, R32.reuse, R19, PT ;  /* 0x000000132000720c */ /* 0x040fe20003f84070 */
[----:B------:R-:W-:Y:S01]  /*12f0*/  @!P3 IMAD.MOV R16, RZ, RZ, -R16 ;  /* 0x000000ffff10b224 */ /* 0x000fe200078e0a10 */
[C---:B------:R-:W-:Y:S01]  /*1300*/  ISETP.GT.U32.AND P3, PT, R32.reuse, R17, PT ;  /* 0x000000112000720c */ /* 0x040fe20003f64070 */
[----:B------:R-:W-:Y:S01]  /*1310*/  @!P5 IMAD.MOV R18, RZ, RZ, -R18 ;  /* 0x000000ffff12d224 */ /* 0x000fe200078e0a12 */
[C---:B------:R-:W-:Y:S01]  /*1320*/  ISETP.GT.U32.AND P5, PT, R32.reuse, R9, PT ;  /* 0x000000092000720c */ /* 0x040fe20003fa4070 */
[----:B------:R-:W-:Y:S01]  /*1330*/  @!P0 IMAD.IADD R3, R3, 0x1, -R32 ;  /* 0x0000000103038824 */ /* 0x000fe200078e0a20 */
[----:B------:R-:W-:Y:S01]  /*1340*/  ISETP.GT.U32.AND P0, PT, R32, R23, PT ;  /* 0x000000172000720c */ /* 0x000fe20003f04070 */
[----:B------:R-:W-:Y:S01]  /*1350*/  IMAD.HI.U32 R4, R4, R31, RZ ;  /* 0x0000001f04047227 */ /* 0x000fe200078e00ff */
[----:B-1----:R-:W-:-:S03]  /*1360*/  R2UR UR22, R20 ;  /* 0x00000000141672ca */ /* 0x002fc600000e0000 */
[----:B------:R-:W-:Y:S02]  /*1370*/  IMAD.MOV R4, RZ, RZ, -R4 ;  /* 0x000000ffff047224 */ /* 0x000fe400078e0a04 */
[--C-:B------:R-:W-:Y:S01]  /*1380*/  @!P6 IMAD.IADD R13, R13, 0x1, -R32.reuse ;  /* 0x000000010d0de824 */ /* 0x100fe200078e0a20 */
[C---:B------:R-:W-:Y:S01]  /*1390*/  ISETP.GT.U32.AND P6, PT, R32.reuse, R21, PT ;  /* 0x000000152000720c */ /* 0x040fe20003fc4070 */
[C---:B------:R-:W-:Y:S02]  /*13a0*/  IMAD R29, R32.reuse, R4, R31 ;  /* 0x00000004201d7224 */ /* 0x040fe400078e021f */
[--C-:B------:R-:W-:Y:S01]  /*13b0*/  @!P2 IMAD.IADD R15, R15, 0x1, -R32.reuse ;  /* 0x000000010f0fa824 */ /* 0x100fe200078e0a20 */
[----:B------:R-:W-:Y:S01]  /*13c0*/  ISETP.GT.U32.AND P2, PT, R32, R27, PT ;  /* 0x0000001b2000720c */ /* 0x000fe20003f44070 */
[--C-:B------:R-:W-:Y:S01]  /*13d0*/  @!P3 IMAD.IADD R17, R17, 0x1, -R32.reuse ;  /* 0x000000011111b824 */ /* 0x100fe200078e0a20 */
[----:B------:R-:W-:Y:S01]  /*13e0*/  ISETP.GE.AND P3, PT, R22, RZ, PT ;  /* 0x000000ff1600720c */ /* 0x000fe20003f66270 */
[--C-:B------:R-:W-:Y:S01]  /*13f0*/  @!P4 IMAD.IADD R19, R19, 0x1, -R32.reuse ;  /* 0x000000011313c824 */ /* 0x100fe200078e0a20 */
[----:B------:R-:W-:Y:S01]  /*1400*/  ISETP.GT.U32.AND P4, PT, R32, R29, PT ;  /* 0x0000001d2000720c */ /* 0x000fe20003f84070 */
[--C-:B------:R-:W-:Y:S01]  /*1410*/  @!P5 IMAD.IADD R9, R9, 0x1, -R32.reuse ;  /* 0x000000010909d824 */ /* 0x100fe200078e0a20 */
[----:B------:R-:W-:Y:S01]  /*1420*/  ISETP.GE.AND P5, PT, R26, RZ, PT ;  /* 0x000000ff1a00720c */ /* 0x000fe20003fa6270 */
[--C-:B------:R-:W-:Y:S01]  /*1430*/  @!P0 IMAD.IADD R23, R23, 0x1, -R32.reuse ;  /* 0x0000000117178824 */ /* 0x100fe200078e0a20 */
[----:B------:R-:W-:Y:S01]  /*1440*/  ISETP.GE.AND P0, PT, R34, RZ, PT ;  /* 0x000000ff2200720c */ /* 0x000fe20003f06270 */
[--C-:B------:R-:W-:Y:S01]  /*1450*/  @!P6 IMAD.IADD R21, R21, 0x1, -R32.reuse ;  /* 0x000000011515e824 */ /* 0x100fe200078e0a20 */
[----:B------:R-:W-:Y:S01]  /*1460*/  ISETP.GE.AND P6, PT, R33, RZ, PT ;  /* 0x000000ff2100720c */ /* 0x000fe20003fc6270 */
[----:B------:R-:W-:Y:S01]  /*1470*/  IMAD.MOV.U32 R20, RZ, RZ, R13 ;  /* 0x000000ffff147224 */ /* 0x000fe200078e000d */
[----:B------:R-:W1:Y:S01]  /*1480*/  LDC R4, c[0x0][0x3a0] ;  /* 0x0000e800ff047b82 */ /* 0x000e620000000800 */
[--C-:B------:R-:W-:Y:S01]  /*1490*/  @!P2 IMAD.IADD R27, R27, 0x1, -R32.reuse ;  /* 0x000000011b1ba824 */ /* 0x100fe200078e0a20 */
[----:B------:R-:W-:Y:S01]  /*14a0*/  ISETP.GE.AND P2, PT, R35, RZ, PT ;  /* 0x000000ff2300720c */ /* 0x000fe20003f46270 */
[----:B------:R-:W-:Y:S01]  /*14b0*/  IMAD.MOV.U32 R22, RZ, RZ, R3 ;  /* 0x000000ffff167224 */ /* 0x000fe200078e0003 */
[----:B------:R-:W-:Y:S01]  /*14c0*/  SGXT.U32 R3, R5, 0x1 ;  /* 0x000000010503781a */ /* 0x000fe20000000000 */
[----:B------:R-:W-:Y:S01]  /*14d0*/  @!P4 IMAD.IADD R29, R29, 0x1, -R32 ;  /* 0x000000011d1dc824 */ /* 0x000fe200078e0a20 */
[C---:B------:R-:W-:Y:S01]  /*14e0*/  ISETP.GT.U32.AND P4, PT, R32.reuse, R21, PT ;  /* 0x000000152000720c */ /* 0x040fe20003f84070 */
[----:B------:R-:W-:Y:S01]  /*14f0*/  @!P3 IMAD.MOV R20, RZ, RZ, -R20 ;  /* 0x000000ffff14b224 */ /* 0x000fe200078e0a14 */
[C---:B------:R-:W-:Y:S01]  /*1500*/  ISETP.GT.U32.AND P3, PT, R32.reuse, R9, PT ;  /* 0x000000092000720c */ /* 0x040fe20003f64070 */
[----:B------:R-:W-:Y:S01]  /*1510*/  @!P5 IMAD.MOV R22, RZ, RZ, -R22 ;  /* 0x000000ffff16d224 */ /* 0x000fe200078e0a16 */
[C---:B------:R-:W-:Y:S01]  /*1520*/  ISETP.GT.U32.AND P5, PT, R32.reuse, R23, PT ;  /* 0x000000172000720c */ /* 0x040fe20003fa4070 */
[----:B------:R-:W-:Y:S01]  /*1530*/  @!P0 IMAD.MOV R17, RZ, RZ, -R17 ;  /* 0x000000ffff118224 */ /* 0x000fe200078e0a11 */
[----:B------:R-:W-:Y:S01]  /*1540*/  ISETP.GT.U32.AND P0, PT, R32, R27, PT ;  /* 0x0000001b2000720c */ /* 0x000fe20003f04070 */
[----:B------:R-:W-:Y:S01]  /*1550*/  IMAD.MOV.U32 R26, RZ, RZ, R15 ;  /* 0x000000ffff1a7224 */ /* 0x000fe200078e000f */
[----:B------:R-:W-:Y:S01]  /*1560*/  LOP3.LUT R15, RZ, R25, RZ, 0x33, !PT ;  /* 0x00000019ff0f7212 */ /* 0x000fe200078e33ff */
[----:B------:R-:W-:Y:S01]  /*1570*/  @!P2 IMAD.MOV R19, RZ, RZ, -R19 ;  /* 0x000000ffff13a224 */ /* 0x000fe200078e0a13 */
[----:B------:R-:W-:Y:S01]  /*1580*/  ISETP.GE.AND P2, PT, R38, RZ, PT ;  /* 0x000000ff2600720c */ /* 0x000fe20003f46270 */
[----:B------:R-:W-:Y:S01]  /*1590*/  @!P6 IMAD.MOV R26, RZ, RZ, -R26 ;  /* 0x000000ffff1ae224 */ /* 0x000fe200078e0a1a */
[----:B------:R-:W-:Y:S01]  /*15a0*/  ISETP.GT.U32.AND P6, PT, R32, R29, PT ;  /* 0x0000001d2000720c */ /* 0x000fe20003fc4070 */
[C---:B------:R-:W-:Y:S01]  /*15b0*/  IMAD R5, R3.reuse, R78, RZ ;  /* 0x0000004e03057224 */ /* 0x040fe200078e02ff */
[----:B------:R-:W-:Y:S01]  /*15c0*/  LOP3.LUT R69, R3, 0x8, RZ, 0xfc, !PT ;  /* 0x0000000803457812 */ /* 0x000fe200078efcff */
[--C-:B------:R-:W-:Y:S01]  /*15d0*/  @!P3 IMAD.IADD R9, R9, 0x1, -R32.reuse ;  /* 0x000000010909b824 */ /* 0x100fe200078e0a20 */
[----:B------:R-:W-:Y:S01]  /*15e0*/  ISETP.GE.AND P3, PT, R39, RZ, PT ;  /* 0x000000ff2700720c */ /* 0x000fe20003f66270 */
[--C-:B------:R-:W-:Y:S01]  /*15f0*/  @!P4 IMAD.IADD R21, R21, 0x1, -R32.reuse ;  /* 0x000000011515c824 */ /* 0x100fe200078e0a20 */
[----:B------:R-:W-:Y:S01]  /*1600*/  ISETP.GE.AND P4, PT, R40, RZ, PT ;  /* 0x000000ff2800720c */ /* 0x000fe20003f86270 */
[--C-:B------:R-:W-:Y:S01]  /*1610*/  @!P5 IMAD.IADD R23, R23, 0x1, -R32.reuse ;  /* 0x000000011717d824 */ /* 0x100fe200078e0a20 */
[----:B------:R-:W-:Y:S01]  /*1620*/  ISETP.GE.AND P5, PT, R41, RZ, PT ;  /* 0x000000ff2900720c */ /* 0x000fe20003fa6270 */
[----:B------:R-:W-:Y:S01]  /*1630*/  @!P0 IMAD.IADD R27, R27, 0x1, -R32 ;  /* 0x000000011b1b8824 */ /* 0x000fe200078e0a20 */
[----:B------:R-:W-:Y:S01]  /*1640*/  ISETP.GE.AND P0, PT, R28, RZ, PT ;  /* 0x000000ff1c00720c */ /* 0x000fe20003f06270 */
[----:B------:R-:W-:-:S02]  /*1650*/  IMAD R7, R78, 0x2, R5 ;  /* 0x000000024e077824 */ /* 0x000fc400078e0205 */
[----:B------:R-:W-:Y:S02]  /*1660*/  IMAD.MOV.U32 R28, RZ, RZ, R9 ;  /* 0x000000ffff1c7224 */ /* 0x000fe400078e0009 */
[C---:B------:R-:W-:Y:S02]  /*1670*/  IMAD R9, R78.reuse, 0x2, R7 ;  /* 0x000000024e097824 */ /* 0x040fe400078e0207 */
[----:B------:R-:W-:Y:S01]  /*1680*/  @!P6 IMAD.IADD R29, R29, 0x1, -R32 ;  /* 0x000000011d1de824 */ /* 0x000fe200078e0a20 */
[----:B------:R-:W-:Y:S01]  /*1690*/  ISETP.NE.AND P6, PT, R25, RZ, PT ;  /* 0x000000ff1900720c */ /* 0x000fe20003fc5270 */
[C---:B------:R-:W-:Y:S01]  /*16a0*/  IMAD R11, R78.reuse, 0x2, R9 ;  /* 0x000000024e0b7824 */ /* 0x040fe200078e0209 */
[----:B------:R-:W-:Y:S01]  /*16b0*/  LOP3.LUT R25, R3, 0x4, RZ, 0xfc, !PT ;  /* 0x0000000403197812 */ /* 0x000fe200078efcff */
[----:B------:R-:W-:Y:S01]  /*16c0*/  @!P2 IMAD.MOV R28, RZ, RZ, -R28 ;  /* 0x000000ffff1ca224 */ /* 0x000fe200078e0a1c */
[C---:B------:R-:W-:Y:S01]  /*16d0*/  SEL R32, R15.reuse, R8, !P6 ;  /* 0x000000080f207207 */ /* 0x040fe20007000000 */
        /* <DEDUP_REMOVED lines=8> */
[----:B------:R-:W-:Y:S01]  /*1760*/  IMAD R13, R78, 0x2, R11 ;  /* 0x000000024e0d7824 */ /* 0x000fe200078e020b */
[C---:B------:R-:W-:Y:S01]  /*1770*/  SEL R47, R15.reuse, R20, !P6 ;  /* 0x000000140f2f7207 */ /* 0x040fe20007000000 */
[----:B-1----:R-:W-:Y:S01]  /*1780*/  VIADD R6, R4, 0x1f ;  /* 0x0000001f04067836 */ /* 0x002fe20000000000 */
[----:B------:R-:W-:Y:S01]  /*1790*/  SEL R49, R15, R22, !P6 ;  /* 0x000000160f317207 */ /* 0x000fe20007000000 */
[----:B------:R-:W-:Y:S01]  /*17a0*/  IMAD R43, R43, UR6, RZ ;  /* 0x000000062b2b7c24 */ /* 0x000fe2000f8e02ff */
        /* <DEDUP_REMOVED lines=17> */
[----:B------:R-:W-:Y:S01]  /*18c0*/  IMAD R15, R78, 0x2, R13 ;  /* 0x000000024e0f7824 */ /* 0x000fe200078e020d */
[----:B------:R-:W-:Y:S01]  /*18d0*/  ISETP.GE.AND P3, PT, R2, RZ, PT ;  /* 0x000000ff0200720c */ /* 0x000fe20003f66270 */
[----:B------:R-:W-:Y:S01]  /*18e0*/  IMAD R61, R61, UR6, RZ ;  /* 0x000000063d3d7c24 */ /* 0x000fe2000f8e02ff */
[----:B------:R-:W-:Y:S01]  /*18f0*/  ISETP.NE.AND P2, PT, R24, RZ, PT ;  /* 0x000000ff1800720c */ /* 0x000fe20003f45270 */
[----:B------:R-:W-:Y:S01]  /*1900*/  IMAD R17, R78, 0x2, R15 ;  /* 0x000000024e117824 */ /* 0x000fe200078e020f */
[----:B------:R-:W-:Y:S01]  /*1910*/  ISETP.GT.AND P0, PT, R6, 0x1f, PT ;  /* 0x0000001f0600780c */ /* 0x000fe20003f04270 */
[----:B------:R-:W-:Y:S01]  /*1920*/  IMAD R63, R63, UR6, RZ ;  /* 0x000000063f3f7c24 */ /* 0x000fe2000f8e02ff */
[-C--:B------:R-:W-:Y:S01]  /*1930*/  ISETP.GE.AND P4, PT, R3, R4.reuse, PT ;  /* 0x000000040300720c */ /* 0x080fe20003f86270 */
[C---:B------:R-:W-:Y:S01]  /*1940*/  IMAD R19, R78.reuse, 0x2, R17 ;  /* 0x000000024e137824 */ /* 0x040fe200078e0211 */
[----:B------:R-:W-:Y:S01]  /*1950*/  SEL R40, RZ, 0x4, !P0 ;  /* 0x00000004ff287807 */ /* 0x000fe20004000000 */
[----:B------:R-:W-:Y:S01]  /*1960*/  IMAD R65, R65, UR6, RZ ;  /* 0x0000000641417c24 */ /* 0x000fe2000f8e02ff */
[----:B------:R-:W-:Y:S01]  /*1970*/  LOP3.LUT R23, R3, 0x2, RZ, 0xfc, !PT ;  /* 0x0000000203177812 */ /* 0x000fe200078efcff */
[----:B------:R-:W-:Y:S01]  /*1980*/  IMAD R21, R78, 0x2, R19 ;  /* 0x000000024e157824 */ /* 0x000fe200078e0213 */
[----:B------:R-:W-:Y:S01]  /*1990*/  SEL R8, R40, RZ, !P4 ;  /* 0x000000ff28087207 */ /* 0x000fe20006000000 */
[----:B------:R-:W-:Y:S01]  /*19a0*/  @!P3 IMAD.MOV R0, RZ, RZ, -R0 ;  /* 0x000000ffff00b224 */ /* 0x000fe200078e0a00 */
[----:B------:R-:W-:Y:S01]  /*19b0*/  ISETP.GE.AND P0, PT, R23, R4, PT ;  /* 0x000000041700720c */ /* 0x000fe20003f06270 */
[----:B------:R-:W-:Y:S01]  /*19c0*/  IMAD R27, R78, 0x2, R21 ;  /* 0x000000024e1b7824 */ /* 0x000fe200078e0215 */
[----:B------:R-:W-:Y:S01]  /*19d0*/  @!P2 LOP3.LUT R0, RZ, R24, RZ, 0x33, !PT ;  /* 0x00000018ff00a212 */ /* 0x000fe200078e33ff */
[----:B------:R-:W-:Y:S01]  /*19e0*/  IMAD R67, R67, UR6, RZ ;  /* 0x0000000643437c24 */ /* 0x000fe2000f8e02ff */
[----:B------:R-:W-:Y:S01]  /*19f0*/  ISETP.NE.U32.AND P4, PT, R8, RZ, PT ;  /* 0x000000ff0800720c */ /* 0x000fe20003f85070 */
[----:B------:R-:W-:Y:S01]  /*1a00*/  IMAD R31, R78, 0x2, R27 ;  /* 0x000000024e1f7824 */ /* 0x000fe200078e021b */
[----:B------:R-:W-:Y:S01]  /*1a10*/  SEL R10, R40, RZ, !P0 ;  /* 0x000000ff280a7207 */ /* 0x000fe20004000000 */
[----:B-----5:R-:W-:Y:S01]  /*1a20*/  IMAD R8, R0, UR4, RZ ;  /* 0x0000000400087c24 */ /* 0x020fe2000f8e02ff */
[----:B------:R-:W-:Y:S01]  /*1a30*/  ISETP.GE.AND P2, PT, R25, R4, PT ;  /* 0x000000041900720c */ /* 0x000fe20003f46270 */
[----:B------:R-:W-:Y:S01]  /*1a40*/  IMAD R33, R78, 0x2, R31 ;  /* 0x000000024e217824 */ /* 0x000fe200078e021f */
[----:B------:R-:W-:Y:S01]  /*1a50*/  ISETP.NE.U32.AND P6, PT, R10, RZ, PT ;  /* 0x000000ff0a00720c */ /* 0x000fe20003fc5070 */
[----:B------:R-:W-:Y:S01]  /*1a60*/  USHF.L.U32 UR4, UR8, 0x15, URZ ;  /* 0x0000001508047899 */ /* 0x000fe200080006ff */
[----:B------:R-:W-:Y:S01]  /*1a70*/  LEA R136, P0, R8, UR16, 0x2 ;  /* 0x0000001008887c11 */ /* 0x000fe2000f8010ff */
[----:B------:R-:W-:Y:S01]  /*1a80*/  IMAD R35, R78, 0x2, R33 ;  /* 0x000000024e237824 */ /* 0x000fe200078e0221 */
[----:B------:R-:W-:Y:S01]  /*1a90*/  SEL R12, R40, RZ, !P2 ;  /* 0x000000ff280c7207 */ /* 0x000fe20005000000 */
[----:B------:R-:W-:Y:S01]  /*1aa0*/  ULOP3.LUT UR4, UR4, 0x600000, URZ, 0xc0, !UPT ;  /* 0x0060000004047892 */ /* 0x000fe2000f8ec0ff */
[----:B------:R-:W-:Y:S01]  /*1ab0*/  LEA.HI.X.SX32 R18, R8, UR17, 0x2, P0 ;  /* 0x0000001108127c11 */ /* 0x000fe200080f16ff */
[----:B------:R-:W-:Y:S01]  /*1ac0*/  IMAD R39, R78, 0x2, R35 ;  /* 0x000000024e277824 */ /* 0x000fe200078e0223 */
[----:B------:R-:W-:-:S02]  /*1ad0*/  LEA R126, P2, R35, R136, 0x2 ;  /* 0x00000088237e7211 */ /* 0x000fc400078410ff */
[----:B------:R-:W-:Y:S01]  /*1ae0*/  LOP3.LUT R10, R37, 0x1f, RZ, 0xc0, !PT ;  /* 0x0000001f250a7812 */ /* 0x000fe200078ec0ff */
[----:B------:R-:W-:Y:S01]  /*1af0*/  IMAD R41, R78, 0x2, R39 ;  /* 0x000000024e297824 */ /* 0x000fe200078e0227 */
[----:B------:R-:W-:Y:S02]  /*1b00*/  LEA R92, P0, R39, R136, 0x2 ;  /* 0x00000088275c7211 */ /* 0x000fe400078010ff */
[-C--:B------:R-:W-:Y:S01]  /*1b10*/  LEA.HI.X.SX32 R127, R35, R18.reuse, 0x2, P2 ;  /* 0x00000012237f7211 */ /* 0x080fe200010f16ff */
[----:B------:R-:W-:Y:S01]  /*1b20*/  IMAD R35, R32, UR6, RZ ;  /* 0x0000000620237c24 */ /* 0x000fe2000f8e02ff */
[----:B------:R-:W-:Y:S01]  /*1b30*/  LEA.HI.X.SX32 R93, R39, R18, 0x2, P0 ;  /* 0x00000012275d7211 */ /* 0x000fe200000f16ff */
[----:B------:R-:W-:Y:S01]  /*1b40*/  IMAD R39, R34, UR6, RZ ;  /* 0x0000000622277c24 */ /* 0x000fe2000f8e02ff */
[-C--:B------:R-:W-:Y:S02]  /*1b50*/  LEA R124, P0, R5, R136.reuse, 0x2 ;  /* 0x00000088057c7211 */ /* 0x080fe400078010ff */
[----:B------:R-:W-:-:S02]  /*1b60*/  LEA R122, P2, R41, R136, 0x2 ;  /* 0x00000088297a7211 */ /* 0x000fc400078410ff */
[----:B------:R-:W-:Y:S02]  /*1b70*/  LEA.HI.X.SX32 R125, R5, R18, 0x2, P0 ;  /* 0x00000012057d7211 */ /* 0x000fe400000f16ff */
[----:B------:R-:W-:Y:S02]  /*1b80*/  LEA R138, P0, R9, R136, 0x2 ;  /* 0x00000088098a7211 */ /* 0x000fe400078010ff */
[----:B------:R-:W-:Y:S01]  /*1b90*/  LEA.HI.X.SX32 R123, R41, R18, 0x2, P2 ;  /* 0x00000012297b7211 */ /* 0x000fe200010f16ff */
[----:B------:R-:W-:Y:S01]  /*1ba0*/  IMAD R41, R78, 0x2, R41 ;  /* 0x000000024e297824 */ /* 0x000fe200078e0229 */
[----:B------:R-:W-:Y:S02]  /*1bb0*/  LEA R98, P2, R7, R136, 0x2 ;  /* 0x0000008807627211 */ /* 0x000fe400078410ff */
[----:B------:R-:W-:Y:S02]  /*1bc0*/  LEA.HI.X.SX32 R139, R9, R18, 0x2, P0 ;  /* 0x00000012098b7211 */ /* 0x000fe400000f16ff */
[----:B------:R-:W-:-:S02]  /*1bd0*/  LEA R86, P0, R13, R136, 0x2 ;  /* 0x000000880d567211 */ /* 0x000fc400078010ff */
[----:B------:R-:W-:Y:S02]  /*1be0*/  LEA.HI.X.SX32 R99, R7, R18, 0x2, P2 ;  /* 0x0000001207637211 */ /* 0x000fe400010f16ff */
[----:B------:R-:W-:Y:S02]  /*1bf0*/  LEA R84, P2, R11, R136, 0x2 ;  /* 0x000000880b547211 */ /* 0x000fe400078410ff */
[----:B------:R-:W-:Y:S02]  /*1c00*/  LEA.HI.X.SX32 R87, R13, R18, 0x2, P0 ;  /* 0x000000120d577211 */ /* 0x000fe400000f16ff */
[----:B------:R-:W-:Y:S02]  /*1c10*/  LEA R90, P0, R17, R136, 0x2 ;  /* 0x00000088115a7211 */ /* 0x000fe400078010ff */
[----:B------:R-:W-:Y:S02]  /*1c20*/  LEA.HI.X.SX32 R85, R11, R18, 0x2, P2 ;  /* 0x000000120b557211 */ /* 0x000fe400010f16ff */
[----:B------:R-:W-:Y:S01]  /*1c30*/  ISETP.NE.U32.AND P5, PT, R12, RZ, PT ;  /* 0x000000ff0c00720c */ /* 0x000fe20003fa5070 */
[----:B------:R-:W-:Y:S01]  /*1c40*/  IMAD R12, R10, R79, RZ ;  /* 0x0000004f0a0c7224 */ /* 0x000fe200078e02ff */
[----:B------:R-:W-:-:S02]  /*1c50*/  LEA R82, P2, R15, R136, 0x2 ;  /* 0x000000880f527211 */ /* 0x000fc400078410ff */
[----:B------:R-:W-:Y:S02]  /*1c60*/  LEA.HI.X.SX32 R91, R17, R18, 0x2, P0 ;  /* 0x00000012115b7211 */ /* 0x000fe400000f16ff */
[----:B------:R-:W-:Y:S02]  /*1c70*/  LEA R128, P0, R21, R136, 0x2 ;  /* 0x0000008815807211 */ /* 0x000fe400078010ff */
[----:B------:R-:W-:Y:S02]  /*1c80*/  LEA.HI.X.SX32 R83, R15, R18, 0x2, P2 ;  /* 0x000000120f537211 */ /* 0x000fe400010f16ff */
[----:B------:R-:W-:Y:S02]  /*1c90*/  LEA R88, P2, R19, R136, 0x2 ;  /* 0x0000008813587211 */ /* 0x000fe400078410ff */
[----:B------:R-:W-:Y:S02]  /*1ca0*/  LEA.HI.X.SX32 R129, R21, R18, 0x2, P0 ;  /* 0x0000001215817211 */ /* 0x000fe400000f16ff */
[----:B------:R-:W-:-:S02]  /*1cb0*/  LEA R118, P0, R12, UR18, 0x2 ;  /* 0x000000120c767c11 */ /* 0x000fc4000f8010ff */
[----:B------:R-:W-:Y:S02]  /*1cc0*/  LEA.HI.X.SX32 R89, R19, R18, 0x2, P2 ;  /* 0x0000001213597211 */ /* 0x000fe400010f16ff */
[-C--:B------:R-:W-:Y:S02]  /*1cd0*/  LEA R120, P2, R41, R136.reuse, 0x2 ;  /* 0x0000008829787211 */ /* 0x080fe400078410ff */
[----:B------:R-:W-:Y:S02]  /*1ce0*/  LEA.HI.X.SX32 R16, R12, UR19, 0x2, P0 ;  /* 0x000000130c107c11 */ /* 0x000fe400080f16ff */
[----:B------:R-:W-:Y:S02]  /*1cf0*/  LEA R94, P0, R31, R136, 0x2 ;  /* 0x000000881f5e7211 */ /* 0x000fe400078010ff */
[----:B------:R-:W-:Y:S01]  /*1d00*/  LEA.HI.X.SX32 R121, R41, R18, 0x2, P2 ;  /* 0x0000001229797211 */ /* 0x000fe200010f16ff */
[----:B------:R-:W-:Y:S01]  /*1d10*/  IMAD R41, R38, UR6, RZ ;  /* 0x0000000626297c24 */ /* 0x000fe2000f8e02ff */
[----:B------:R-:W-:-:S02]  /*1d20*/  LEA R96, P2, R27, R136, 0x2 ;  /* 0x000000881b607211 */ /* 0x000fc400078410ff */
[----:B------:R-:W-:Y:S02]  /*1d30*/  LEA.HI.X.SX32 R95, R31, R18, 0x2, P0 ;  /* 0x000000121f5f7211 */ /* 0x000fe400000f16ff */
[----:B------:R-:W-:Y:S02]  /*1d40*/  LEA R136, P0, R33, R136, 0x2 ;  /* 0x0000008821887211 */ /* 0x000fe400078010ff */
[-C--:B------:R-:W-:Y:S02]  /*1d50*/  LEA.HI.X.SX32 R97, R27, R18.reuse, 0x2, P2 ;  /* 0x000000121b617211 */ /* 0x080fe400010f16ff */
[----:B------:R-:W-:Y:S02]  /*1d60*/  LEA.HI.X.SX32 R137, R33, R18, 0x2, P0 ;  /* 0x0000001221897211 */ /* 0x000fe400000f16ff */
[-C--:B------:R-:W-:Y:S02]  /*1d70*/  LEA R132, P0, R35, R118.reuse, 0x2 ;  /* 0x0000007623847211 */ /* 0x080fe400078010ff */
[----:B------:R-:W-:-:S02]  /*1d80*/  LEA R130, P2, R39, R118, 0x2 ;  /* 0x0000007627827211 */ /* 0x000fc400078410ff */
[----:B------:R-:W-:Y:S02]  /*1d90*/  LEA.HI.X.SX32 R133, R35, R16, 0x2, P0 ;  /* 0x0000001023857211 */ /* 0x000fe400000f16ff */
[----:B------:R-:W-:Y:S02]  /*1da0*/  LEA R80, P0, R41, R118, 0x2 ;  /* 0x0000007629507211 */ /* 0x000fe400078010ff */
[----:B------:R-:W-:Y:S02]  /*1db0*/  LEA.HI.X.SX32 R131, R39, R16, 0x2, P2 ;  /* 0x0000001027837211 */ /* 0x000fe400010f16ff */
        /* <DEDUP_REMOVED lines=17> */
[----:B------:R-:W-:Y:S02]  /*1ed0*/  LOP3.LUT R29, R3, 0x6, RZ, 0xfc, !PT ;  /* 0x00000006031d7812 */ /* 0x000fe400078efcff */
[----:B------:R-:W-:Y:S02]  /*1ee0*/  LEA.HI.X.SX32 R109, R57, R16, 0x2, P0 ;  /* 0x00000010396d7211 */ /* 0x000fe400000f16ff */
[----:B------:R-:W-:Y:S02]  /*1ef0*/  LEA R112, P0, R61, R118, 0x2 ;  /* 0x000000763d707211 */ /* 0x000fe400078010ff */
[----:B------:R-:W-:-:S02]  /*1f00*/  LEA.HI.X.SX32 R111, R59, R16, 0x2, P2 ;  /* 0x000000103b6f7211 */ /* 0x000fc400010f16ff */
[----:B------:R-:W-:Y:S02]  /*1f10*/  LEA R114, P2, R63, R118, 0x2 ;  /* 0x000000763f727211 */ /* 0x000fe400078410ff */
[----:B------:R-:W-:Y:S02]  /*1f20*/  ISETP.GE.AND P3, PT, R29, R4, PT ;  /* 0x000000041d00720c */ /* 0x000fe40003f66270 */
[----:B------:R-:W-:Y:S02]  /*1f30*/  LEA.HI.X.SX32 R113, R61, R16, 0x2, P0 ;  /* 0x000000103d717211 */ /* 0x000fe400000f16ff */
[----:B------:R-:W-:Y:S02]  /*1f40*/  LEA R116, P0, R65, R118, 0x2 ;  /* 0x0000007641747211 */ /* 0x000fe400078010ff */
[----:B------:R-:W-:Y:S02]  /*1f50*/  LEA.HI.X.SX32 R115, R63, R16, 0x2, P2 ;  /* 0x000000103f737211 */ /* 0x000fe400010f16ff */
[----:B------:R-:W-:-:S02]  /*1f60*/  SEL R0, R40, RZ, !P3 ;  /* 0x000000ff28007207 */ /* 0x000fc40005800000 */
[C---:B------:R-:W-:Y:S02]  /*1f70*/  LEA R118, P2, R67.reuse, R118, 0x2 ;  /* 0x0000007643767211 */ /* 0x040fe400078410ff */
[----:B------:R-:W-:Y:S02]  /*1f80*/  ISETP.NE.U32.AND P3, PT, R0, RZ, PT ;  /* 0x000000ff0000720c */ /* 0x000fe40003f65070 */
[----:B------:R-:W-:Y:S02]  /*1f90*/  LEA.HI.X.SX32 R119, R67, R16, 0x2, P2 ;  /* 0x0000001043777211 */ /* 0x000fe400010f16ff */
[----:B------:R-:W-:Y:S02]  /*1fa0*/  LOP3.LUT R0, R37, 0x7f, RZ, 0xc0, !PT ;  /* 0x0000007f25007812 */ /* 0x000fe400078ec0ff */
[----:B------:R-:W-:Y:S02]  /*1fb0*/  ISETP.GE.AND P2, PT, R69, R4, PT ;  /* 0x000000044500720c */ /* 0x000fe40003f46270 */
[----:B------:R-:W-:-:S02]  /*1fc0*/  LEA.HI.X.SX32 R117, R65, R16, 0x2, P0 ;  /* 0x0000001041757211 */ /* 0x000fc400000f16ff */
[----:B------:R-:W-:Y:S02]  /*1fd0*/  ISETP.NE.U32.AND P0, PT, R0, RZ, PT ;  /* 0x000000ff0000720c */ /* 0x000fe40003f05070 */
[----:B------:R-:W-:Y:S01]  /*1fe0*/  SEL R18, R40, RZ, !P2 ;  /* 0x000000ff28127207 */ /* 0x000fe20005000000 */
[----:B------:R-:W-:Y:S10]  /*1ff0*/  @P1 BRA `(.L_x_5) ;  /* 0x0000000000181947 */ /* 0x000ff40003800000 */
[----:B------:R-:W-:Y:S01]  /*2000*/  ELECT P2, URZ, PT ;  /* 0x0000000000ff782f */ /* 0x000fe20003840000 */
[----:B------:R-:W-:Y:S01]  /*2010*/  IMAD.MOV.U32 R16, RZ, RZ, 0x1 ;  /* 0x00000001ff107424 */ /* 0x000fe200078e00ff */
[----:B------:R-:W-:Y:S01]  /*2020*/  UMOV UR6, 0x40 ;  /* 0x0000004000067882 */ /* 0x000fe20000000000 */
[----:B------:R-:W-:Y:S01]  /*2030*/  UVIRTCOUNT.DEALLOC.SMPOOL 0x80 ;  /* 0x000000800000784c */ /* 0x000fe20000000000 */
[----:B------:R-:W-:-:S09]  /*2040*/  ULEA UR6, UR5, UR6, 0x18 ;  /* 0x0000000605067291 */ /* 0x000fd2000f8ec0ff */
[----:B------:R1:W-:Y:S03]  /*2050*/  @P2 STS.U8 [UR6], R16 ;  /* 0x00000010ff002988 */ /* 0x0003e60008000006 */
.L_x_5:
[----:B------:R-:W-:Y:S01]  /*2060*/  UIADD3 UR11, UPT, UPT, UR22, UR4, URZ ;  /* 0x00000004160b7290 */ /* 0x000fe2000fffe0ff */
[----:B-1----:R-:W-:Y:S01]  /*2070*/  VIADD R16, R14, UR10 ;  /* 0x0000000a0e107c36 */ /* 0x002fe20008000000 */
[----:B------:R-:W-:Y:S01]  /*2080*/  VOTEU.ALL UP0, P0 ;  /* 0x0000000000ff7886 */ /* 0x000fe20000000000 */
[----:B------:R-:W-:Y:S01]  /*2090*/  UIADD3 UR12, UPT, UPT, UR10, 0x20000, URZ ;  /* 0x000200000a0c7890 */ /* 0x000fe2000fffe0ff */
[----:B------:R-:W-:Y:S01]  /*20a0*/  ISETP.NE.U32.AND P2, PT, R18, RZ, PT ;  /* 0x000000ff1200720c */ /* 0x000fe20003f45070 */
[----:B------:R-:W-:Y:S01]  /*20b0*/  VOTEU.ALL UP1, P0 ;  /* 0x0000000000ff7886 */ /* 0x000fe20000020000 */
[----:B------:R-:W-:Y:S01]  /*20c0*/  LOP3.LUT R71, R3, 0xa, RZ, 0xfc, !PT ;  /* 0x0000000a03477812 */ /* 0x000fe200078efcff */
[----:B------:R-:W-:Y:S01]  /*20d0*/  VIADD R42, R4, 0xffffffe0 ;  /* 0xffffffe0042a7836 */ /* 0x000fe20000000000 */
[----:B------:R-:W-:-:S04]  /*20e0*/  @!UP0 UIADD3 UR14, UPT, UPT, -UR7, 0x100000, URZ ;  /* 0x00100000070e8890 */ /* 0x000fc8000fffe1ff */
[----:B------:R-:W-:Y:S02]  /*20f0*/  @!UP0 USHF.L.U32 UR15, UR14, 0xb, URZ ;  /* 0x0000000b0e0f8899 */ /* 0x000fe400080006ff */
[----:B------:R-:W-:Y:S01]  /*2100*/  @!UP0 USHF.L.U32 UR14, UR14, 0x1, URZ ;  /* 0x000000010e0e8899 */ /* 0x000fe200080006ff */
[----:B------:R-:W-:Y:S01]  /*2110*/  STTM.16dp32bit_t0_t15.x32 tmem[UR11], RZ ;  /* 0x000000ff000079ed */ /* 0x000fe20008a8000b */
[----:B------:R-:W-:Y:S01]  /*2120*/  STTM.16dp32bit_t16_t31.x32 tmem[UR11+0x20], RZ ;  /* 0x000020ff000079ed */ /* 0x000fe20008aa000b */
[----:B------:R-:W1:Y:S01]  /*2130*/  FENCE.VIEW.ASYNC.T ;  /* 0x00000000000073c6 */ /* 0x000e620000000200 */
[----:B------:R-:W-:-:S04]  /*2140*/  @!UP0 UIADD3 UR4, UPT, UPT, -UR7, 0x100000, URZ ;  /* 0x0010000007048890 */ /* 0x000fc8000fffe1ff */
[----:B------:R-:W-:Y:S02]  /*2150*/  @!UP0 USHF.L.U32 UR5, UR4, 0xb, URZ ;  /* 0x0000000b04058899 */ /* 0x000fe400080006ff */
[----:B------:R-:W-:Y:S01]  /*2160*/  @!UP0 USHF.L.U32 UR4, UR4, 0x1, URZ ;  /* 0x0000000104048899 */ /* 0x000fe200080006ff */
[----:B-1----:R-:W-:Y:S01]  /*2170*/  BAR.SYNC.DEFER_BLOCKING 0x0 ;  /* 0x0000000000007b1d */ /* 0x002fe20000010000 */
[----:B------:R-:W-:Y:S01]  /*2180*/  LOP3.LUT R18, R14, 0x10, RZ, 0x3c, !PT ;  /* 0x000000100e127812 */ /* 0x000fe200078e3cff */
[----:B------:R-:W-:Y:S01]  /*2190*/  IMAD.SHL.U32 R79, R79, 0x20, RZ ;  /* 0x000000204f4f7824 */ /* 0x000fe200078e00ff */
[C---:B------:R-:W-:Y:S02]  /*21a0*/  LOP3.LUT R73, R3.reuse, 0xc, RZ, 0xfc, !PT ;  /* 0x0000000c03497812 */ /* 0x040fe400078efcff */
[C---:B------:R-:W-:Y:S01]  /*21b0*/  LOP3.LUT R75, R3.reuse, 0xe, RZ, 0xfc, !PT ;  /* 0x0000000e034b7812 */ /* 0x040fe200078efcff */
[----:B------:R-:W-:Y:S01]  /*21c0*/  VOTEU.ALL UP0, P0 ;  /* 0x0000000000ff7886 */ /* 0x000fe20000000000 */
[----:B------:R-:W-:Y:S01]  /*21d0*/  VIADD R145, R18, UR10 ;  /* 0x0000000a12917c36 */ /* 0x000fe20008000000 */
[----:B------:R-:W-:-:S02]  /*21e0*/  LOP3.LUT R77, R3, 0x10, RZ, 0xfc, !PT ;  /* 0x00000010034d7812 */ /* 0x000fc400078efcff */
[C---:B------:R-:W-:Y:S02]  /*21f0*/  LOP3.LUT R147, R3.reuse, 0x12, RZ, 0xfc, !PT ;  /* 0x0000001203937812 */ /* 0x040fe400078efcff */
[C---:B------:R-:W-:Y:S02]  /*2200*/  LOP3.LUT R151, R3.reuse, 0x14, RZ, 0xfc, !PT ;  /* 0x0000001403977812 */ /* 0x040fe400078efcff */
[C---:B------:R-:W-:Y:S02]  /*2210*/  LOP3.LUT R153, R3.reuse, 0x16, RZ, 0xfc, !PT ;  /* 0x0000001603997812 */ /* 0x040fe400078efcff */
[C---:B------:R-:W-:Y:S02]  /*2220*/  LOP3.LUT R155, R3.reuse, 0x18, RZ, 0xfc, !PT ;  /* 0x00000018039b7812 */ /* 0x040fe400078efcff */
[C---:B------:R-:W-:Y:S02]  /*2230*/  LOP3.LUT R161, R3.reuse, 0x1a, RZ, 0xfc, !PT ;  /* 0x0000001a03a17812 */ /* 0x040fe400078efcff */
[----:B------:R-:W-:-:S02]  /*2240*/  LOP3.LUT R163, R3, 0x1c, RZ, 0xfc, !PT ;  /* 0x0000001c03a37812 */ /* 0x000fc400078efcff */
[----:B------:R-:W-:Y:S01]  /*2250*/  LOP3.LUT R165, R3, 0x1e, RZ, 0xfc, !PT ;  /* 0x0000001e03a57812 */ /* 0x000fe200078efcff */
[----:B------:R-:W1:Y:S02]  /*2260*/  FENCE.VIEW.ASYNC.S ;  /* 0x00000000000073c6 */ /* 0x000e640000000000 */
[----:B-1----:R1:W2:Y:S02]  /*2270*/  @!UP0 SYNCS.EXCH.64 URZ, [UR12], UR14 ;  /* 0x0000000e0cff85b2 */ /* 0x0022a40008000100 */
[----:B--2---:R-:W-:Y:S06]  /*2280*/  BAR.SYNC.DEFER_BLOCKING 0x0 ;  /* 0x0000000000007b1d */ /* 0x004fec0000010000 */
[----:B------:R1:W2:Y:S02]  /*2290*/  @!UP1 SYNCS.EXCH.64 URZ, [UR10+0x20008], UR4 ;  /* 0x020008040aff95b2 */ /* 0x0002a40008000100 */
[----:B------:R-:W-:Y:S01]  /*22a0*/  @!PT LDS RZ, [RZ] ;  /* 0x00000000fffff984 */ /* 0x000fe20000000800 */
[----:B------:R-:W-:Y:S01]  /*22b0*/  @!PT LDS RZ, [RZ] ;  /* 0x00000000fffff984 */ /* 0x000fe20000000800 */
[----:B------:R-:W-:Y:S01]  /*22c0*/  @!PT LDS RZ, [RZ] ;  /* 0x00000000fffff984 */ /* 0x000fe20000000800 */
[----:B--2---:R-:W-:Y:S01]  /*22d0*/  LDGSTS.E [R16], desc[UR20][R124.64], P4 ;  /* 0x000000007c107fae */ /* 0x004fe2000a1a1014 */
[----:B------:R-:W-:-:S03]  /*22e0*/  ISETP.GE.AND P4, PT, R71, R4, PT ;  /* 0x000000044700720c */ /* 0x000fc60003f86270 */
[----:B------:R-:W-:Y:S01]  /*22f0*/  LDGSTS.E [R16+0x8], desc[UR20][R98.64], P6 ;  /* 0x0000800062107fae */ /* 0x000fe2000b1a1014 */
[-C--:B------:R-:W-:Y:S02]  /*2300*/  ISETP.GE.AND P6, PT, R73, R4.reuse, PT ;  /* 0x000000044900720c */ /* 0x080fe40003fc6270 */
[C---:B------:R-:W-:Y:S01]  /*2310*/  SEL R20, R40.reuse, RZ, !P4 ;  /* 0x000000ff28147207 */ /* 0x040fe20006000000 */
[----:B------:R-:W-:Y:S01]  /*2320*/  LDGSTS.E [R145], desc[UR20][R138.64], P5 ;  /* 0x000000008a917fae */ /* 0x000fe2000a9a1014 */
[-C--:B------:R-:W-:Y:S02]  /*2330*/  ISETP.GE.AND P4, PT, R75, R4.reuse, PT ;  /* 0x000000044b00720c */ /* 0x080fe40003f86270 */
[----:B------:R-:W-:Y:S01]  /*2340*/  SEL R22, R40, RZ, !P6 ;  /* 0x000000ff28167207 */ /* 0x000fe20007000000 */
[----:B------:R-:W-:Y:S01]  /*2350*/  LDGSTS.E [R145+0x8], desc[UR20][R84.64], P3 ;  /* 0x0000800054917fae */ /* 0x000fe200099a1014 */
[----:B------:R-:W-:Y:S02]  /*2360*/  ISETP.NE.U32.AND P5, PT, R20, RZ, PT ;  /* 0x000000ff1400720c */ /* 0x000fe40003fa5070 */
[----:B------:R-:W-:-:S02]  /*2370*/  ISETP.GE.AND P6, PT, R77, R4, PT ;  /* 0x000000044d00720c */ /* 0x000fc40003fc6270 */
[----:B------:R-:W-:Y:S02]  /*2380*/  LOP3.LUT R20, R14, 0x20, RZ, 0x3c, !PT ;  /* 0x000000200e147812 */ /* 0x000fe400078e3cff */
[----:B------:R-:W-:Y:S02]  /*2390*/  SEL R24, R40, RZ, !P4 ;  /* 0x000000ff28187207 */ /* 0x000fe40006000000 */
[----:B------:R-:W-:Y:S01]  /*23a0*/  ISETP.NE.U32.AND P4, PT, R22, RZ, PT ;  /* 0x000000ff1600720c */ /* 0x000fe20003f85070 */
[----:B------:R-:W-:Y:S01]  /*23b0*/  VIADD R149, R20, UR10 ;  /* 0x0000000a14957c36 */ /* 0x000fe20008000000 */
[----:B------:R-:W-:Y:S02]  /*23c0*/  SEL R22, R40, RZ, !P6 ;  /* 0x000000ff28167207 */ /* 0x000fe40007000000 */
[----:B------:R-:W-:Y:S02]  /*23d0*/  ISETP.NE.U32.AND P3, PT, R24, RZ, PT ;  /* 0x000000ff1800720c */ /* 0x000fe40003f65070 */
[----:B------:R-:W-:Y:S01]  /*23e0*/  ISETP.NE.U32.AND P6, PT, R22, RZ, PT ;  /* 0x000000ff1600720c */ /* 0x000fe20003fc5070 */
[----:B------:R-:W-:Y:S01]  /*23f0*/  LDGSTS.E [R149], desc[UR20][R86.64], P2 ;  /* 0x0000000056957fae */ /* 0x000fe200091a1014 */
[----:B------:R-:W-:-:S02]  /*2400*/  LOP3.LUT R22, R14, 0x30, RZ, 0x3c, !PT ;  /* 0x000000300e167812 */ /* 0x000fc400078e3cff */
[-C--:B------:R-:W-:Y:S01]  /*2410*/  ISETP.GE.AND P2, PT, R147, R4.reuse, PT ;  /* 0x000000049300720c */ /* 0x080fe20003f46270 */
[----:B------:R-:W-:Y:S01]  /*2420*/  LDGSTS.E [R149+0x8], desc[UR20][R82.64], P5 ;  /* 0x0000800052957fae */ /* 0x000fe2000a9a1014 */
[-C--:B------:R-:W-:Y:S01]  /*2430*/  ISETP.GE.AND P5, PT, R151, R4.reuse, PT ;  /* 0x000000049700720c */ /* 0x080fe20003fa6270 */
[----:B------:R-:W-:Y:S01]  /*2440*/  VIADD R157, R22, UR10 ;  /* 0x0000000a169d7c36 */ /* 0x000fe20008000000 */
[----:B------:R-:W-:Y:S02]  /*2450*/  SEL R24, R40, RZ, !P2 ;  /* 0x000000ff28187207 */ /* 0x000fe40005000000 */
[----:B------:R-:W-:Y:S02]  /*2460*/  ISETP.GE.AND P2, PT, R153, R4, PT ;  /* 0x000000049900720c */ /* 0x000fe40003f46270 */
[----:B------:R-:W-:Y:S01]  /*2470*/  LDGSTS.E [R157], desc[UR20][R90.64], P4 ;  /* 0x000000005a9d7fae */ /* 0x000fe2000a1a1014 */
[----:B------:R-:W-:Y:S02]  /*2480*/  ISETP.NE.U32.AND P4, PT, R24, RZ, PT ;  /* 0x000000ff1800720c */ /* 0x000fe40003f85070 */
[----:B------:R-:W-:Y:S01]  /*2490*/  LOP3.LUT R24, R14, 0x40, RZ, 0x3c, !PT ;  /* 0x000000400e187812 */ /* 0x000fe200078e3cff */
[----:B------:R-:W-:Y:S01]  /*24a0*/  LDGSTS.E [R157+0x8], desc[UR20][R88.64], P3 ;  /* 0x00008000589d7fae */ /* 0x000fe200099a1014 */
[----:B------:R-:W-:-:S02]  /*24b0*/  SEL R26, R40, RZ, !P5 ;  /* 0x000000ff281a7207 */ /* 0x000fc40006800000 */
[-C--:B------:R-:W-:Y:S01]  /*24c0*/  ISETP.GE.AND P5, PT, R155, R4.reuse, PT ;  /* 0x000000049b00720c */ /* 0x080fe20003fa6270 */
[----:B------:R-:W-:Y:S01]  /*24d0*/  VIADD R159, R24, UR10 ;  /* 0x0000000a189f7c36 */ /* 0x000fe20008000000 */
[----:B------:R-:W-:Y:S02]  /*24e0*/  SEL R28, R40, RZ, !P2 ;  /* 0x000000ff281c7207 */ /* 0x000fe40005000000 */
[----:B------:R-:W-:Y:S02]  /*24f0*/  ISETP.NE.U32.AND P2, PT, R26, RZ, PT ;  /* 0x000000ff1a00720c */ /* 0x000fe40003f45070 */
[----:B------:R-:W-:Y:S01]  /*2500*/  SEL R26, R40, RZ, !P5 ;  /* 0x000000ff281a7207 */ /* 0x000fe20006800000 */
[----:B------:R-:W-:Y:S01]  /*2510*/  LDGSTS.E [R159], desc[UR20][R128.64], P6 ;  /* 0x00000000809f7fae */ /* 0x000fe2000b1a1014 */
[----:B------:R-:W-:Y:S02]  /*2520*/  ISETP.GE.AND P6, PT, R161, R4, PT ;  /* 0x00000004a100720c */ /* 0x000fe40003fc6270 */
[----:B------:R-:W-:Y:S01]  /*2530*/  ISETP.NE.U32.AND P5, PT, R26, RZ, PT ;  /* 0x000000ff1a00720c */ /* 0x000fe20003fa5070 */
[----:B------:R-:W-:Y:S01]  /*2540*/  LDGSTS.E [R159+0x8], desc[UR20][R96.64], P4 ;  /* 0x00008000609f7fae */ /* 0x000fe2000a1a1014 */
[----:B------:R-:W-:-:S02]  /*2550*/  LOP3.LUT R26, R14, 0x50, RZ, 0x3c, !PT ;  /* 0x000000500e1a7812 */ /* 0x000fc400078e3cff */
[-C--:B------:R-:W-:Y:S02]  /*2560*/  ISETP.GE.AND P4, PT, R163, R4.reuse, PT ;  /* 0x00000004a300720c */ /* 0x080fe40003f86270 */
[----:B------:R-:W-:Y:S02]  /*2570*/  SEL R30, R40, RZ, !P6 ;  /* 0x000000ff281e7207 */ /* 0x000fe40007000000 */
[----:B------:R-:W-:Y:S01]  /*2580*/  ISETP.NE.U32.AND P3, PT, R28, RZ, PT ;  /* 0x000000ff1c00720c */ /* 0x000fe20003f65070 */
[----:B------:R-:W-:Y:S01]  /*2590*/  VIADD R28, R26, UR10 ;  /* 0x0000000a1a1c7c36 */ /* 0x000fe20008000000 */
[----:B------:R-:W-:Y:S02]  /*25a0*/  ISETP.GE.AND P6, PT, R165, R4, PT ;  /* 0x00000004a500720c */ /* 0x000fe40003fc6270 */
[C---:B------:R-:W-:Y:S02]  /*25b0*/  SEL R32, R40.reuse, RZ, !P4 ;  /* 0x000000ff28207207 */ /* 0x040fe40006000000 */
[----:B------:R-:W-:Y:S01]  /*25c0*/  SEL R34, R40, RZ, !P6 ;  /* 0x000000ff28227207 */ /* 0x000fe20007000000 */
[----:B------:R-:W-:Y:S01]  /*25d0*/  LDGSTS.E [R28], desc[UR20][R94.64], P2 ;  /* 0x000000005e1c7fae */ /* 0x000fe200091a1014 */
[----:B------:R-:W-:-:S02]  /*25e0*/  ISETP.NE.U32.AND P4, PT, R30, RZ, PT ;  /* 0x000000ff1e00720c */ /* 0x000fc40003f85070 */
[----:B------:R-:W-:Y:S02]  /*25f0*/  ISETP.NE.U32.AND P2, PT, R32, RZ, PT ;  /* 0x000000ff2000720c */ /* 0x000fe40003f45070 */
[----:B------:R-:W-:Y:S01]  /*2600*/  LOP3.LUT R30, R14, 0x60, RZ, 0x3c, !PT ;  /* 0x000000600e1e7812 */ /* 0x000fe200078e3cff */
[----:B------:R-:W-:Y:S01]  /*2610*/  LDGSTS.E [R28+0x8], desc[UR20][R136.64], P3 ;  /* 0x00008000881c7fae */ /* 0x000fe200099a1014 */
[----:B------:R-:W-:Y:S02]  /*2620*/  ISETP.NE.U32.AND P6, PT, R34, RZ, PT ;  /* 0x000000ff2200720c */ /* 0x000fe40003fc5070 */
[----:B------:R-:W-:Y:S01]  /*2630*/  LOP3.LUT R34, R14, 0x70, RZ, 0x3c, !PT ;  /* 0x000000700e227812 */ /* 0x000fe200078e3cff */
[----:B------:R-:W-:Y:S01]  /*2640*/  VIADD R32, R30, UR10 ;  /* 0x0000000a1e207c36 */ /* 0x000fe20008000000 */
[----:B------:R-:W-:-:S03]  /*2650*/  ISETP.GE.AND P3, PT, R10, R4, PT ;  /* 0x000000040a00720c */ /* 0x000fc60003f66270 */
[----:B------:R-:W-:Y:S01]  /*2660*/  VIADD R38, R34, UR10 ;  /* 0x0000000a22267c36 */ /* 0x000fe20008000000 */
[----:B------:R-:W-:Y:S01]  /*2670*/  LDGSTS.E [R32], desc[UR20][R126.64], P5 ;  /* 0x000000007e207fae */ /* 0x000fe2000a9a1014 */
[-C--:B------:R-:W-:Y:S02]  /*2680*/  ISETP.GE.AND P5, PT, R3, R42.reuse, PT ;  /* 0x0000002a0300720c */ /* 0x080fe40003fa6270 */
[----:B------:R-:W-:Y:S01]  /*2690*/  SEL R40, R40, RZ, !P3 ;  /* 0x000000ff28287207 */ /* 0x000fe20005800000 */
[----:B------:R-:W-:Y:S01]  /*26a0*/  LDGSTS.E [R32+0x8], desc[UR20][R92.64], P4 ;  /* 0x000080005c207fae */ /* 0x000fe2000a1a1014 */
[-C--:B------:R-:W-:Y:S02]  /*26b0*/  ISETP.GE.AND P3, PT, R25, R42.reuse, PT ;  /* 0x0000002a1900720c */ /* 0x080fe40003f66270 */
[----:B------:R-:W-:Y:S01]  /*26c0*/  SEL R44, RZ, 0x4, P5 ;  /* 0x00000004ff2c7807 */ /* 0x000fe20002800000 */
[----:B------:R-:W-:Y:S01]  /*26d0*/  LDGSTS.E [R38], desc[UR20][R122.64], P2 ;  /* 0x000000007a267fae */ /* 0x000fe200091a1014 */
[----:B------:R-:W-:-:S02]  /*26e0*/  ISETP.GE.AND P5, PT, R29, R42, PT ;  /* 0x0000002a1d00720c */ /* 0x000fc40003fa6270 */
[----:B------:R-:W-:Y:S01]  /*26f0*/  SEL R48, RZ, 0x4, P3 ;  /* 0x00000004ff307807 */ /* 0x000fe20001800000 */
[----:B------:R-:W-:Y:S01]  /*2700*/  LDGSTS.E [R38+0x8], desc[UR20][R120.64], P6 ;  /* 0x0000800078267fae */ /* 0x000fe2000b1a1014 */
[-C--:B------:R-:W-:Y:S02]  /*2710*/  ISETP.GE.AND P6, PT, R23, R42.reuse, PT ;  /* 0x0000002a1700720c */ /* 0x080fe40003fc6270 */
[-C--:B------:R-:W-:Y:S01]  /*2720*/  ISETP.GE.AND P3, PT, R71, R42.reuse, PT ;  /* 0x0000002a4700720c */ /* 0x080fe20003f66270 */
[----:B------:R-:W0:Y:S01]  /*2730*/  LDGDEPBAR ;  /* 0x00000000000079af */ /* 0x000e220000000000 */
[----:B------:R-:W-:Y:S02]  /*2740*/  SEL R46, RZ, 0x4, P6 ;  /* 0x00000004ff2e7807 */ /* 0x000fe40003000000 */
[----:B------:R-:W-:Y:S02]  /*2750*/  ISETP.GE.AND P6, PT, R69, R42, PT ;  /* 0x0000002a4500720c */ /* 0x000fe40003fc6270 */
[----:B------:R-:W-:-:S02]  /*2760*/  SEL R50, RZ, 0x4, P5 ;  /* 0x00000004ff327807 */ /* 0x000fc40002800000 */
[----:B------:R-:W-:Y:S02]  /*2770*/  SEL R52, RZ, 0x4, P6 ;  /* 0x00000004ff347807 */ /* 0x000fe40003000000 */
[-C--:B------:R-:W-:Y:S02]  /*2780*/  ISETP.GE.AND P5, PT, R73, R42.reuse, PT ;  /* 0x0000002a4900720c */ /* 0x080fe40003fa6270 */
[-C--:B------:R-:W-:Y:S02]  /*2790*/  ISETP.GE.AND P6, PT, R75, R42.reuse, PT ;  /* 0x0000002a4b00720c */ /* 0x080fe40003fc6270 */
        /* <DEDUP_REMOVED lines=10> */
[----:B------:R-:W-:Y:S02]  /*2840*/  ISETP.GT.AND P4, PT, R6, 0x3f, PT ;  /* 0x0000003f0600780c */ /* 0x000fe40003f84270 */
[-C--:B------:R-:W-:Y:S02]  /*2850*/  ISETP.GE.AND P5, PT, R155, R42.reuse, PT ;  /* 0x0000002a9b00720c */ /* 0x080fe40003fa6270 */
[-C--:B------:R-:W-:Y:S02]  /*2860*/  ISETP.GE.AND P6, PT, R161, R42.reuse, PT ;  /* 0x0000002aa100720c */ /* 0x080fe40003fc6270 */
[----:B------:R-:W-:Y:S02]  /*2870*/  SEL R60, RZ, 0x4, P3 ;  /* 0x00000004ff3c7807 */ /* 0x000fe40001800000 */
[----:B------:R-:W-:-:S02]  /*2880*/  ISETP.GE.AND P3, PT, R163, R42, PT ;  /* 0x0000002aa300720c */ /* 0x000fc40003f66270 */
[----:B------:R-:W-:Y:S02]  /*2890*/  SEL R56, RZ, 0x4, P5 ;  /* 0x00000004ff387807 */ /* 0x000fe40002800000 */
[----:B------:R-:W-:Y:S02]  /*28a0*/  SEL R44, R44, RZ, P4 ;  /* 0x000000ff2c2c7207 */ /* 0x000fe40002000000 */
[----:B------:R-:W-:Y:S02]  /*28b0*/  SEL R58, RZ, 0x4, P6 ;  /* 0x00000004ff3a7807 */ /* 0x000fe40003000000 */
[-C--:B------:R-:W-:Y:S02]  /*28c0*/  ISETP.GE.AND P2, PT, R10, R42.reuse, PT ;  /* 0x0000002a0a00720c */ /* 0x080fe40003f46270 */
[----:B------:R-:W-:Y:S02]  /*28d0*/  ISETP.GE.AND P5, PT, R165, R42, PT ;  /* 0x0000002aa500720c */ /* 0x000fe40003fa6270 */
[----:B------:R-:W-:-:S02]  /*28e0*/  ISETP.NE.U32.AND P6, PT, R40, RZ, PT ;  /* 0x000000ff2800720c */ /* 0x000fc40003fc5070 */
[----:B------:R-:W-:Y:S02]  /*28f0*/  SEL R40, RZ, 0x4, P3 ;  /* 0x00000004ff287807 */ /* 0x000fe40001800000 */
[----:B------:R-:W-:Y:S02]  /*2900*/  SEL R48, R48, RZ, P4 ;  /* 0x000000ff30307207 */ /* 0x000fe40002000000 */
[----:B------:R-:W-:Y:S02]  /*2910*/  ISETP.NE.U32.AND P3, PT, R44, RZ, PT ;  /* 0x000000ff2c00720c */ /* 0x000fe40003f65070 */
[----:B------:R-:W-:Y:S02]  /*2920*/  SEL R54, RZ, 0x4, P5 ;  /* 0x00000004ff367807 */ /* 0x000fe40002800000 */
[----:B------:R-:W-:Y:S02]  /*2930*/  SEL R44, RZ, 0x4, P2 ;  /* 0x00000004ff2c7807 */ /* 0x000fe40001000000 */
[----:B------:R-:W-:-:S02]  /*2940*/  SEL R42, R50, RZ, P4 ;  /* 0x000000ff322a7207 */ /* 0x000fc40002000000 */
[----:B------:R-:W-:Y:S02]  /*2950*/  SEL R50, R40, RZ, P4 ;  /* 0x000000ff28327207 */ /* 0x000fe40002000000 */
[----:B------:R-:W-:Y:S02]  /*2960*/  ISETP.NE.U32.AND P2, PT, R48, RZ, PT ;  /* 0x000000ff3000720c */ /* 0x000fe40003f45070 */
[----:B------:R-:W-:Y:S02]  /*2970*/  LOP3.LUT R40, R37, 0x60, RZ, 0xc0, !PT ;  /* 0x0000006025287812 */ /* 0x000fe400078ec0ff */
[----:B------:R-:W-:Y:S02]  /*2980*/  SEL R48, R52, RZ, P4 ;  /* 0x000000ff34307207 */ /* 0x000fe40002000000 */
[----:B------:R-:W-:Y:S02]  /*2990*/  SEL R46, R46, RZ, P4 ;  /* 0x000000ff2e2e7207 */ /* 0x000fe40002000000 */
[----:B------:R-:W-:-:S02]  /*29a0*/  SEL R72, R72, RZ, P4 ;  /* 0x000000ff48487207 */ /* 0x000fc40002000000 */
[----:B------:R-:W-:Y:S02]  /*29b0*/  SEL R68, R68, RZ, P4 ;  /* 0x000000ff44447207 */ /* 0x000fe40002000000 */
[----:B------:R-:W-:Y:S02]  /*29c0*/  SEL R70, R70, RZ, P4 ;  /* 0x000000ff46467207 */ /* 0x000fe40002000000 */
[----:B------:R-:W-:Y:S02]  /*29d0*/  SEL R64, R64, RZ, P4 ;  /* 0x000000ff40407207 */ /* 0x000fe40002000000 */
[----:B------:R-:W-:Y:S02]  /*29e0*/  SEL R66, R66, RZ, P4 ;  /* 0x000000ff42427207 */ /* 0x000fe40002000000 */
[----:B------:R-:W-:Y:S02]  /*29f0*/  SEL R62, R62, RZ, P4 ;  /* 0x000000ff3e3e7207 */ /* 0x000fe40002000000 */
[----:B------:R-:W-:-:S02]  /*2a00*/  SEL R60, R60, RZ, P4 ;  /* 0x000000ff3c3c7207 */ /* 0x000fc40002000000 */
[----:B------:R-:W-:Y:S02]  /*2a10*/  SEL R56, R56, RZ, P4 ;  /* 0x000000ff38387207 */ /* 0x000fe40002000000 */
[----:B------:R-:W-:Y:S02]  /*2a20*/  SEL R58, R58, RZ, P4 ;  /* 0x000000ff3a3a7207 */ /* 0x000fe40002000000 */
[----:B------:R-:W-:Y:S02]  /*2a30*/  SEL R54, R54, RZ, P4 ;  /* 0x000000ff36367207 */ /* 0x000fe40002000000 */
[----:B------:R-:W-:Y:S02]  /*2a40*/  SEL R52, R44, RZ, P4 ;  /* 0x000000ff2c347207 */ /* 0x000fe40002000000 */
[----:B------:R-:W-:Y:S02]  /*2a50*/  ISETP.NE.U32.AND P4, PT, R42, RZ, PT ;  /* 0x000000ff2a00720c */ /* 0x000fe40003f85070 */
[----:B------:R-:W-:Y:S01]  /*2a60*/  SHF.R.U32.HI R42, RZ, 0x1, R40 ;  /* 0x00000001ff2a7819 */ /* 0x000fe20000011628 */
[----:B------:R-:W-:Y:S01]  /*2a70*/  IMAD.SHL.U32 R40, R0, 0x4, RZ ;  /* 0x0000000400287824 */ /* 0x000fe200078e00ff */
[----:B------:R-:W-:-:S04]  /*2a80*/  ISETP.NE.U32.AND P5, PT, R46, RZ, PT ;  /* 0x000000ff2e00720c */ /* 0x000fc80003fa5070 */
[----:B------:R-:W-:-:S04]  /*2a90*/  LOP3.LUT R40, R40, R42, RZ, 0x3c, !PT ;  /* 0x0000002a28287212 */ /* 0x000fc800078e3cff */
[C---:B------:R-:W-:Y:S01]  /*2aa0*/  LOP3.LUT R44, R40.reuse, 0x40, RZ, 0x3c, !PT ;  /* 0x00000040282c7812 */ /* 0x040fe200078e3cff */
[----:B------:R-:W-:-:S04]  /*2ab0*/  VIADD R42, R40, UR10 ;  /* 0x0000000a282a7c36 */ /* 0x000fc80008000000 */
[----:B------:R-:W-:Y:S01]  /*2ac0*/  VIADD R46, R44, UR10 ;  /* 0x0000000a2c2e7c36 */ /* 0x000fe20008000000 */
[----:B------:R2:W-:Y:S04]  /*2ad0*/  LDGSTS.E [R42+0x10000], desc[UR20][R132.64], P6 ;  /* 0x10000000842a7fae */ /* 0x0005e8000b1a1014 */
[----:B------:R3:W-:Y:S04]  /*2ae0*/  LDGSTS.E [R42+0x10400], desc[UR20][R80.64], P6 ;  /* 0x10400000502a7fae */ /* 0x0007e8000b1a1014 */
[----:B------:R4:W-:Y:S04]  /*2af0*/  LDGSTS.E [R42+0x10800], desc[UR20][R100.64], P6 ;  /* 0x10800000642a7fae */ /* 0x0009e8000b1a1014 */
[----:B------:R5:W-:Y:S01]  /*2b00*/  LDGSTS.E [R42+0x10c00], desc[UR20][R140.64], P6 ;  /* 0x10c000008c2a7fae */ /* 0x000be2000b1a1014 */
[----:B--2---:R-:W-:-:S03]  /*2b10*/  IMAD.WIDE R132, R79, 0x4, R132 ;  /* 0x000000044f847825 */ /* 0x004fc600078e0284 */
[----:B------:R2:W-:Y:S01]  /*2b20*/  LDGSTS.E [R42+0x11000], desc[UR20][R104.64], P6 ;  /* 0x11000000682a7fae */ /* 0x0005e2000b1a1014 */
[----:B---3--:R-:W-:-:S03]  /*2b30*/  IMAD.WIDE R80, R79, 0x4, R80 ;  /* 0x000000044f507825 */ /* 0x008fc600078e0250 */
[----:B------:R3:W-:Y:S01]  /*2b40*/  LDGSTS.E [R42+0x11400], desc[UR20][R108.64], P6 ;  /* 0x114000006c2a7fae */ /* 0x0007e2000b1a1014 */
[----:B----4-:R-:W-:-:S03]  /*2b50*/  IMAD.WIDE R100, R79, 0x4, R100 ;  /* 0x000000044f647825 */ /* 0x010fc600078e0264 */
[----:B------:R4:W-:Y:S01]  /*2b60*/  LDGSTS.E [R42+0x11800], desc[UR20][R112.64], P6 ;  /* 0x11800000702a7fae */ /* 0x0009e2000b1a1014 */
[----:B-----5:R-:W-:-:S03]  /*2b70*/  IMAD.WIDE R140, R79, 0x4, R140 ;  /* 0x000000044f8c7825 */ /* 0x020fc600078e028c */
        /* <DEDUP_REMOVED lines=17> */
[----:B------:R-:W-:Y:S01]  /*2c90*/  ISETP.NE.U32.AND P6, PT, R48, RZ, PT ;  /* 0x000000ff3000720c */ /* 0x000fe20003fc5070 */
[----:B------:R-:W-:Y:S02]  /*2ca0*/  IMAD.SHL.U32 R48, R78, 0x20, RZ ;  /* 0x000000204e307824 */ /* 0x000fe400078e00ff */
[----:B------:R-:W0:Y:S01]  /*2cb0*/  LDGDEPBAR ;  /* 0x00000000000079af */ /* 0x000e220000000000 */
[----:B--2---:R-:W-:-:S04]  /*2cc0*/  IMAD.WIDE R106, R79, 0x4, R106 ;  /* 0x000000044f6a7825 */ /* 0x004fc800078e026a */
[C---:B------:R-:W-:Y:S01]  /*2cd0*/  IMAD.WIDE R124, R48.reuse, 0x4, R124 ;  /* 0x00000004307c7825 */ /* 0x040fe200078e027c */
[----:B------:R-:W-:Y:S03]  /*2ce0*/  BAR.SYNC.DEFER_BLOCKING 0x0 ;  /* 0x0000000000007b1d */ /* 0x000fe60000010000 */
[----:B------:R-:W-:-:S04]  /*2cf0*/  IMAD.WIDE R98, R48, 0x4, R98 ;  /* 0x0000000430627825 */ /* 0x000fc800078e0262 */
[----:B------:R-:W-:-:S04]  /*2d00*/  IMAD.WIDE R138, R48, 0x4, R138 ;  /* 0x00000004308a7825 */ /* 0x000fc800078e028a */
[----:B------:R-:W-:-:S04]  /*2d10*/  IMAD.WIDE R84, R48, 0x4, R84 ;  /* 0x0000000430547825 */ /* 0x000fc800078e0254 */
[----:B------:R-:W-:-:S04]  /*2d20*/  IMAD.WIDE R86, R48, 0x4, R86 ;  /* 0x0000000430567825 */ /* 0x000fc800078e0256 */
[----:B------:R-:W-:-:S04]  /*2d30*/  IMAD.WIDE R82, R48, 0x4, R82 ;  /* 0x0000000430527825 */ /* 0x000fc800078e0252 */
[----:B------:R-:W-:Y:S01]  /*2d40*/  IMAD.WIDE R90, R48, 0x4, R90 ;  /* 0x00000004305a7825 */ /* 0x000fe200078e025a */
[----:B------:R-:W-:Y:S01]  /*2d50*/  @!PT LDS RZ, [RZ] ;  /* 0x00000000fffff984 */ /* 0x000fe20000000800 */
[----:B------:R-:W-:Y:S01]  /*2d60*/  @!PT LDS RZ, [RZ] ;  /* 0x00000000fffff984 */ /* 0x000fe20000000800 */
[----:B------:R-:W-:Y:S01]  /*2d70*/  @!PT LDS RZ, [RZ] ;  /* 0x00000000fffff984 */ /* 0x000fe20000000800 */
[----:B------:R2:W-:Y:S01]  /*2d80*/  LDGSTS.E [R16+0x2000], desc[UR20][R124.64], P3 ;  /* 0x020000007c107fae */ /* 0x0005e200099a1014 */
[----:B------:R-:W-:Y:S02]  /*2d90*/  ISETP.NE.U32.AND P3, PT, R72, RZ, PT ;  /* 0x000000ff4800720c */ /* 0x000fe40003f65070 */
[----:B------:R-:W-:Y:S01]  /*2da0*/  IMAD.WIDE R88, R48, 0x4, R88 ;  /* 0x0000000430587825 */ /* 0x000fe200078e0258 */
[----:B------:R1:W-:Y:S01]  /*2db0*/  LDGSTS.E [R16+0x2008], desc[UR20][R98.64], P5 ;  /* 0x0200800062107fae */ /* 0x0003e2000a9a1014 */
[----:B------:R-:W-:Y:S02]  /*2dc0*/  ISETP.NE.U32.AND P5, PT, R68, RZ, PT ;  /* 0x000000ff4400720c */ /* 0x000fe40003fa5070 */
[----:B------:R-:W-:Y:S01]  /*2dd0*/  IMAD.WIDE R128, R48, 0x4, R128 ;  /* 0x0000000430807825 */ /* 0x000fe200078e0280 */
[----:B------:R1:W-:Y:S01]  /*2de0*/  LDGSTS.E [R145+0x2000], desc[UR20][R138.64], P2 ;  /* 0x020000008a917fae */ /* 0x0003e200091a1014 */
[----:B------:R-:W-:-:S02]  /*2df0*/  ISETP.NE.U32.AND P2, PT, R70, RZ, PT ;  /* 0x000000ff4600720c */ /* 0x000fc40003f45070 */
[----:B------:R-:W-:Y:S01]  /*2e00*/  IMAD.WIDE R96, R48, 0x4, R96 ;  /* 0x0000000430607825 */ /* 0x000fe200078e0260 */
        /* <DEDUP_REMOVED lines=20> */
[----:B------:R-:W-:Y:S01]  /*2f50*/  VIADD R50, R4, 0xffffffc0 ;  /* 0xffffffc004327836 */ /* 0x000fe20000000000 */
[----:B------:R1:W-:Y:S01]  /*2f60*/  LDGSTS.E [R28+0x2000], desc[UR20][R94.64], P3 ;  /* 0x020000005e1c7fae */ /* 0x0003e200099a1014 */
[----:B------:R-:W-:Y:S01]  /*2f70*/  ISETP.NE.U32.AND P3, PT, R54, RZ, PT ;  /* 0x000000ff3600720c */ /* 0x000fe20003f65070 */
[----:B---3--:R-:W-:Y:S02]  /*2f80*/  IMAD.WIDE R110, R79, 0x4, R110 ;  /* 0x000000044f6e7825 */ /* 0x008fe400078e026e */
[----:B------:R3:W-:Y:S01]  /*2f90*/  LDGSTS.E [R28+0x2008], desc[UR20][R136.64], P5 ;  /* 0x02008000881c7fae */ /* 0x0007e2000a9a1014 */
[----:B------:R-:W-:Y:S01]  /*2fa0*/  ISETP.GE.AND P5, PT, R3, R50, PT ;  /* 0x000000320300720c */ /* 0x000fe20003fa6270 */
[----:B----4-:R-:W-:-:S02]  /*2fb0*/  IMAD.WIDE R114, R79, 0x4, R114 ;  /* 0x000000044f727825 */ /* 0x010fc400078e0272 */
[----:B------:R4:W-:Y:S01]  /*2fc0*/  LDGSTS.E [R32+0x2000], desc[UR20][R126.64], P2 ;  /* 0x020000007e207fae */ /* 0x0009e200091a1014 */
[----:B------:R-:W-:Y:S01]  /*2fd0*/  ISETP.GT.AND P2, PT, R6, 0x5f, PT ;  /* 0x0000005f0600780c */ /* 0x000fe20003f44270 */
[----:B-----5:R-:W-:Y:S01]  /*2fe0*/  IMAD.WIDE R118, R79, 0x4, R118 ;  /* 0x000000044f767825 */ /* 0x020fe200078e0276 */
[----:B------:R-:W-:Y:S01]  /*2ff0*/  SEL R54, RZ, 0x4, P5 ;  /* 0x00000004ff367807 */ /* 0x000fe20002800000 */
[----:B------:R5:W-:Y:S01]  /*3000*/  LDGSTS.E [R32+0x2008], desc[UR20][R92.64], P4 ;  /* 0x020080005c207fae */ /* 0x000be2000a1a1014 */
[----:B------:R-:W-:Y:S01]  /*3010*/  ISETP.NE.U32.AND P4, PT, R52, RZ, PT ;  /* 0x000000ff3400720c */ /* 0x000fe20003f85070 */
[----:B--2---:R-:W-:Y:S01]  /*3020*/  IMAD.WIDE R124, R48, 0x4, R124 ;  /* 0x00000004307c7825 */ /* 0x004fe200078e027c */
[-C--:B------:R-:W-:Y:S01]  /*3030*/  ISETP.GE.AND P5, PT, R23, R50.reuse, PT ;  /* 0x000000321700720c */ /* 0x080fe20003fa6270 */
[----:B------:R2:W-:Y:S01]  /*3040*/  LDGSTS.E [R38+0x2000], desc[UR20][R122.64], P6 ;  /* 0x020000007a267fae */ /* 0x0005e2000b1a1014 */
[----:B------:R-:W-:Y:S01]  /*3050*/  SEL R54, R54, RZ, P2 ;  /* 0x000000ff36367207 */ /* 0x000fe20001000000 */
[C---:B-1----:R-:W-:Y:S01]  /*3060*/  IMAD.WIDE R98, R48.reuse, 0x4, R98 ;  /* 0x0000000430627825 */ /* 0x042fe200078e0262 */
[-C--:B------:R-:W-:Y:S01]  /*3070*/  ISETP.GE.AND P6, PT, R25, R50.reuse, PT ;  /* 0x000000321900720c */ /* 0x080fe20003fc6270 */
[----:B------:R1:W-:Y:S01]  /*3080*/  LDGSTS.E [R38+0x2008], desc[UR20][R120.64], P3 ;  /* 0x0200800078267fae */ /* 0x0003e200099a1014 */
[----:B------:R-:W-:Y:S01]  /*3090*/  SEL R52, RZ, 0x4, P5 ;  /* 0x00000004ff347807 */ /* 0x000fe20002800000 */
[----:B------:R-:W-:Y:S01]  /*30a0*/  IMAD.WIDE R138, R48, 0x4, R138 ;  /* 0x00000004308a7825 */ /* 0x000fe200078e028a */
[----:B------:R-:W-:Y:S01]  /*30b0*/  ISETP.NE.U32.AND P5, PT, R54, RZ, PT ;  /* 0x000000ff3600720c */ /* 0x000fe20003fa5070 */
[----:B------:R-:W0:Y:S01]  /*30c0*/  LDGDEPBAR ;  /* 0x00000000000079af */ /* 0x000e220000000000 */
[----:B------:R-:W-:Y:S01]  /*30d0*/  SEL R54, RZ, 0x4, P6 ;  /* 0x00000004ff367807 */ /* 0x000fe20003000000 */
[----:B------:R-:W-:Y:S01]  /*30e0*/  IMAD.WIDE R84, R48, 0x4, R84 ;  /* 0x0000000430547825 */ /* 0x000fe200078e0254 */
[----:B------:R-:W-:Y:S01]  /*30f0*/  SEL R52, R52, RZ, P2 ;  /* 0x000000ff34347207 */ /* 0x000fe20001000000 */
[----:B------:R1:W-:Y:S01]  /*3100*/  LDGSTS.E [R42+0x12000], desc[UR20][R132.64], P4 ;  /* 0x12000000842a7fae */ /* 0x0003e2000a1a1014 */
[-C--:B------:R-:W-:Y:S01]  /*3110*/  ISETP.GE.AND P3, PT, R29, R50.reuse, PT ;  /* 0x000000321d00720c */ /* 0x080fe20003f66270 */
[----:B------:R-:W-:Y:S01]  /*3120*/  IMAD.WIDE R86, R48, 0x4, R86 ;  /* 0x0000000430567825 */ /* 0x000fe200078e0256 */
[----:B------:R-:W-:Y:S01]  /*3130*/  SEL R54, R54, RZ, P2 ;  /* 0x000000ff36367207 */ /* 0x000fe20001000000 */
[----:B------:R1:W-:Y:S01]  /*3140*/  LDGSTS.E [R42+0x12400], desc[UR20][R80.64], P4 ;  /* 0x12400000502a7fae */ /* 0x0003e2000a1a1014 */
[----:B------:R-:W-:Y:S01]  /*3150*/  ISETP.GE.AND P6, PT, R69, R50, PT ;  /* 0x000000324500720c */ /* 0x000fe20003fc6270 */
[----:B------:R-:W-:-:S02]  /*3160*/  IMAD.WIDE R82, R48, 0x4, R82 ;  /* 0x0000000430527825 */ /* 0x000fc400078e0252 */
[----:B------:R1:W-:Y:S02]  /*3170*/  LDGSTS.E [R42+0x12800], desc[UR20][R100.64], P4 ;  /* 0x12800000642a7fae */ /* 0x0003e4000a1a1014 */
[C---:B------:R-:W-:Y:S02]  /*3180*/  IMAD.WIDE R90, R48.reuse, 0x4, R90 ;  /* 0x00000004305a7825 */ /* 0x040fe400078e025a */
[----:B------:R1:W-:Y:S02]  /*3190*/  LDGSTS.E [R42+0x12c00], desc[UR20][R140.64], P4 ;  /* 0x12c000008c2a7fae */ /* 0x0003e4000a1a1014 */
[C---:B------:R-:W-:Y:S02]  /*31a0*/  IMAD.WIDE R88, R48.reuse, 0x4, R88 ;  /* 0x0000000430587825 */ /* 0x040fe400078e0258 */
[----:B------:R1:W-:Y:S02]  /*31b0*/  LDGSTS.E [R42+0x13000], desc[UR20][R104.64], P4 ;  /* 0x13000000682a7fae */ /* 0x0003e4000a1a1014 */
[----:B------:R-:W-:-:S02]  /*31c0*/  IMAD.WIDE R128, R48, 0x4, R128 ;  /* 0x0000000430807825 */ /* 0x000fc400078e0280 */
[----:B------:R1:W-:Y:S02]  /*31d0*/  LDGSTS.E [R42+0x13400], desc[UR20][R108.64], P4 ;  /* 0x134000006c2a7fae */ /* 0x0003e4000a1a1014 */
[C---:B------:R-:W-:Y:S02]  /*31e0*/  IMAD.WIDE R96, R48.reuse, 0x4, R96 ;  /* 0x0000000430607825 */ /* 0x040fe400078e0260 */
[----:B------:R1:W-:Y:S02]  /*31f0*/  LDGSTS.E [R42+0x13800], desc[UR20][R112.64], P4 ;  /* 0x13800000702a7fae */ /* 0x0003e4000a1a1014 */
[C---:B------:R-:W-:Y:S02]  /*3200*/  IMAD.WIDE R94, R48.reuse, 0x4, R94 ;  /* 0x00000004305e7825 */ /* 0x040fe400078e025e */
[----:B------:R1:W-:Y:S02]  /*3210*/  LDGSTS.E [R42+0x13c00], desc[UR20][R116.64], P4 ;  /* 0x13c00000742a7fae */ /* 0x0003e4000a1a1014 */
[----:B---3--:R-:W-:-:S02]  /*3220*/  IMAD.WIDE R136, R48, 0x4, R136 ;  /* 0x0000000430887825 */ /* 0x008fc400078e0288 */
[----:B------:R3:W-:Y:S02]  /*3230*/  LDGSTS.E [R46+0x12200], desc[UR20][R130.64], P4 ;  /* 0x12200000822e7fae */ /* 0x0007e4000a1a1014 */
[C---:B----4-:R-:W-:Y:S02]  /*3240*/  IMAD.WIDE R126, R48.reuse, 0x4, R126 ;  /* 0x00000004307e7825 */ /* 0x050fe400078e027e */
[----:B------:R4:W-:Y:S02]  /*3250*/  LDGSTS.E [R46+0x12600], desc[UR20][R134.64], P4 ;  /* 0x12600000862e7fae */ /* 0x0009e4000a1a1014 */
[C---:B-----5:R-:W-:Y:S02]  /*3260*/  IMAD.WIDE R92, R48.reuse, 0x4, R92 ;  /* 0x00000004305c7825 */ /* 0x060fe400078e025c */
[----:B------:R5:W-:Y:S02]  /*3270*/  LDGSTS.E [R46+0x12a00], desc[UR20][R142.64], P4 ;  /* 0x12a000008e2e7fae */ /* 0x000be4000a1a1014 */
[----:B--2---:R-:W-:-:S02]  /*3280*/  IMAD.WIDE R122, R48, 0x4, R122 ;  /* 0x00000004307a7825 */ /* 0x004fc400078e027a */
[----:B------:R2:W-:Y:S02]  /*3290*/  LDGSTS.E [R46+0x12e00], desc[UR20][R102.64], P4 ;  /* 0x12e00000662e7fae */ /* 0x0005e4000a1a1014 */
[----:B-1----:R-:W-:Y:S02]  /*32a0*/  IMAD.WIDE R120, R48, 0x4, R120 ;  /* 0x0000000430787825 */ /* 0x002fe400078e0278 */
[----:B------:R1:W-:Y:S02]  /*32b0*/  LDGSTS.E [R46+0x13200], desc[UR20][R106.64], P4 ;  /* 0x132000006a2e7fae */ /* 0x0003e4000a1a1014 */
[C---:B------:R-:W-:Y:S02]  /*32c0*/  IMAD.WIDE R132, R79.reuse, 0x4, R132 ;  /* 0x000000044f847825 */ /* 0x040fe400078e0284 */
[----:B------:R1:W-:Y:S02]  /*32d0*/  LDGSTS.E [R46+0x13600], desc[UR20][R110.64], P4 ;  /* 0x136000006e2e7fae */ /* 0x0003e4000a1a1014 */
[----:B------:R-:W-:-:S02]  /*32e0*/  IMAD.WIDE R80, R79, 0x4, R80 ;  /* 0x000000044f507825 */ /* 0x000fc400078e0250 */
[----:B------:R1:W-:Y:S02]  /*32f0*/  LDGSTS.E [R46+0x13a00], desc[UR20][R114.64], P4 ;  /* 0x13a00000722e7fae */ /* 0x0003e4000a1a1014 */
[C---:B------:R-:W-:Y:S02]  /*3300*/  IMAD.WIDE R100, R79.reuse, 0x4, R100 ;  /* 0x000000044f647825 */ /* 0x040fe400078e0264 */
[----:B------:R1:W-:Y:S01]  /*3310*/  LDGSTS.E [R46+0x13e00], desc[UR20][R118.64], P4 ;  /* 0x13e00000762e7fae */ /* 0x0003e2000a1a1014 */
[----:B------:R-:W-:Y:S01]  /*3320*/  ISETP.NE.U32.AND P4, PT, R52, RZ, PT ;  /* 0x000000ff3400720c */ /* 0x000fe20003f85070 */
[C---:B------:R-:W-:Y:S01]  /*3330*/  IMAD.WIDE R140, R79.reuse, 0x4, R140 ;  /* 0x000000044f8c7825 */ /* 0x040fe200078e028c */
[----:B------:R-:W-:Y:S01]  /*3340*/  SEL R52, RZ, 0x4, P3 ;  /* 0x00000004ff347807 */ /* 0x000fe20001800000 */
[----:B------:R-:W0:Y:S01]  /*3350*/  LDGDEPBAR ;  /* 0x00000000000079af */ /* 0x000e220000000000 */
[----:B------:R-:W-:Y:S01]  /*3360*/  ISETP.NE.U32.AND P3, PT, R54, RZ, PT ;  /* 0x000000ff3600720c */ /* 0x000fe20003f65070 */
[C---:B------:R-:W-:Y:S01]  /*3370*/  IMAD.WIDE R104, R79.reuse, 0x4, R104 ;  /* 0x000000044f687825 */ /* 0x040fe200078e0268 */
[----:B------:R-:W-:Y:S01]  /*3380*/  SEL R54, RZ, 0x4, P6 ;  /* 0x00000004ff367807 */ /* 0x000fe20003000000 */
[----:B------:R-:W-:Y:S01]  /*3390*/  BAR.SYNC.DEFER_BLOCKING 0x0 ;  /* 0x0000000000007b1d */ /* 0x000fe20000010000 */
[----:B------:R-:W-:Y:S01]  /*33a0*/  SEL R52, R52, RZ, P2 ;  /* 0x000000ff34347207 */ /* 0x000fe20001000000 */
[----:B------:R-:W-:Y:S01]  /*33b0*/  IMAD.WIDE R108, R79, 0x4, R108 ;  /* 0x000000044f6c7825 */ /* 0x000fe200078e026c */
[----:B------:R-:W-:-:S02]  /*33c0*/  ISETP.GE.AND P6, PT, R71, R50, PT ;  /* 0x000000324700720c */ /* 0x000fc40003fc6270 */
[----:B------:R-:W-:Y:S01]  /*33d0*/  SEL R54, R54, RZ, P2 ;  /* 0x000000ff36367207 */ /* 0x000fe20001000000 */
[----:B------:R-:W-:-:S04]  /*33e0*/  IMAD.WIDE R112, R79, 0x4, R112 ;  /* 0x000000044f707825 */ /* 0x000fc800078e0270 */
[----:B------:R-:W-:-:S04]  /*33f0*/  IMAD.WIDE R116, R79, 0x4, R116 ;  /* 0x000000044f747825 */ /* 0x000fc800078e0274 */
[----:B---3--:R-:W-:-:S04]  /*3400*/  IMAD.WIDE R130, R79, 0x4, R130 ;  /* 0x000000044f827825 */ /* 0x008fc800078e0282 */
[----:B----4-:R-:W-:-:S04]  /*3410*/  IMAD.WIDE R134, R79, 0x4, R134 ;  /* 0x000000044f867825 */ /* 0x010fc800078e0286 */
[C---:B-----5:R-:W-:Y:S01]  /*3420*/  IMAD.WIDE R142, R79.reuse, 0x4, R142 ;  /* 0x000000044f8e7825 */ /* 0x060fe200078e028e */
[----:B------:R-:W-:Y:S01]  /*3430*/  @!PT LDS RZ, [RZ] ;  /* 0x00000000fffff984 */ /* 0x000fe20000000800 */
[----:B------:R-:W-:Y:S01]  /*3440*/  @!PT LDS RZ, [RZ] ;  /* 0x00000000fffff984 */ /* 0x000fe20000000800 */
[----:B------:R-:W-:Y:S01]  /*3450*/  @!PT LDS RZ, [RZ] ;  /* 0x00000000fffff984 */ /* 0x000fe20000000800 */
[----:B------:R3:W-:Y:S01]  /*3460*/  LDGSTS.E [R16+0x4000], desc[UR20][R124.64], P5 ;  /* 0x040000007c107fae */ /* 0x0007e2000a9a1014 */
[----:B------:R-:W-:Y:S02]  /*3470*/  ISETP.NE.U32.AND P5, PT, R52, RZ, PT ;  /* 0x000000ff3400720c */ /* 0x000fe40003fa5070 */
[----:B--2---:R-:W-:Y:S01]  /*3480*/  IMAD.WIDE R102, R79, 0x4, R102 ;  /* 0x000000044f667825 */ /* 0x004fe200078e0266 */
[----:B------:R-:W-:Y:S01]  /*3490*/  SEL R52, RZ, 0x4, P6 ;  /* 0x00000004ff347807 */ /* 0x000fe20003000000 */
[----:B------:R2:W-:Y:S01]  /*34a0*/  LDGSTS.E [R16+0x4008], desc[UR20][R98.64], P4 ;  /* 0x0400800062107fae */ /* 0x0005e2000a1a1014 */
[----:B------:R-:W-:Y:S01]  /*34b0*/  ISETP.GE.AND P4, PT, R73, R50, PT ;  /* 0x000000324900720c */ /* 0x000fe20003f86270 */
[C---:B-1----:R-:W-:Y:S01]  /*34c0*/  IMAD.WIDE R106, R79.reuse, 0x4, R106 ;  /* 0x000000044f6a7825 */ /* 0x042fe200078e026a */
[----:B------:R-:W-:Y:S01]  /*34d0*/  SEL R52, R52, RZ, P2 ;  /* 0x000000ff34347207 */ /* 0x000fe20001000000 */
[----:B------:R1:W-:Y:S01]  /*34e0*/  LDGSTS.E [R145+0x4000], desc[UR20][R138.64], P3 ;  /* 0x040000008a917fae */ /* 0x0003e200099a1014 */
[----:B------:R-:W-:Y:S01]  /*34f0*/  ISETP.NE.U32.AND P3, PT, R54, RZ, PT ;  /* 0x000000ff3600720c */ /* 0x000fe20003f65070 */
[----:B------:R-:W-:Y:S01]  /*3500*/  IMAD.WIDE R110, R79, 0x4, R110 ;  /* 0x000000044f6e7825 */ /* 0x000fe200078e026e */
[----:B------:R-:W-:-:S02]  /*3510*/  SEL R54, RZ, 0x4, P4 ;  /* 0x00000004ff367807 */ /* 0x000fc40002000000 */
[-C--:B------:R-:W-:Y:S01]  /*3520*/  ISETP.GE.AND P6, PT, R75, R50.reuse, PT ;  /* 0x000000324b00720c */ /* 0x080fe20003fc6270 */
[----:B------:R4:W-:Y:S01]  /*3530*/  LDGSTS.E [R145+0x4008], desc[UR20][R84.64], P5 ;  /* 0x0400800054917fae */ /* 0x0009e2000a9a1014 */
[----:B------:R-:W-:Y:S01]  /*3540*/  ISETP.NE.U32.AND P4, PT, R52, RZ, PT ;  /* 0x000000ff3400720c */ /* 0x000fe20003f85070 */
[C---:B------:R-:W-:Y:S01]  /*3550*/  IMAD.WIDE R114, R79.reuse, 0x4, R114 ;  /* 0x000000044f727825 */ /* 0x040fe200078e0272 */
[----:B------:R-:W-:Y:S02]  /*3560*/  SEL R52, RZ, 0x4, P6 ;  /* 0x00000004ff347807 */ /* 0x000fe40003000000 */
[----:B------:R-:W-:Y:S01]  /*3570*/  SEL R54, R54, RZ, P2 ;  /* 0x000000ff36367207 */ /* 0x000fe20001000000 */
[----:B------:R-:W-:Y:S01]  /*3580*/  IMAD.WIDE R118, R79, 0x4, R118 ;  /* 0x000000044f767825 */ /* 0x000fe200078e0276 */
[----:B------:R-:W-:Y:S01]  /*3590*/  ISETP.GE.AND P5, PT, R77, R50, PT ;  /* 0x000000324d00720c */ /* 0x000fe20003fa6270 */
[----:B------:R5:W-:Y:S01]  /*35a0*/  LDGSTS.E [R149+0x4000], desc[UR20][R86.64], P3 ;  /* 0x0400000056957fae */ /* 0x000be200099a1014 */
[----:B------:R-:W-:Y:S01]  /*35b0*/  ISETP.NE.U32.AND P6, PT, R54, RZ, PT ;  /* 0x000000ff3600720c */ /* 0x000fe20003fc5070 */
[----:B---3--:R-:W-:Y:S01]  /*35c0*/  IMAD.WIDE R124, R48, 0x4, R124 ;  /* 0x00000004307c7825 */ /* 0x008fe200078e027c */
[----:B------:R-:W-:-:S02]  /*35d0*/  SEL R52, R52, RZ, P2 ;  /* 0x000000ff34347207 */ /* 0x000fc40001000000 */
[----:B------:R-:W-:Y:S01]  /*35e0*/  SEL R54, RZ, 0x4, P5 ;  /* 0x00000004ff367807 */ /* 0x000fe20002800000 */
[----:B------:R3:W-:Y:S01]  /*35f0*/  LDGSTS.E [R149+0x4008], desc[UR20][R82.64], P4 ;  /* 0x0400800052957fae */ /* 0x0007e2000a1a1014 */
[-C--:B------:R-:W-:Y:S01]  /*3600*/  ISETP.GE.AND P3, PT, R147, R50.reuse, PT ;  /* 0x000000329300720c */ /* 0x080fe20003f66270 */
[----:B--2---:R-:W-:Y:S01]  /*3610*/  IMAD.WIDE R98, R48, 0x4, R98 ;  /* 0x0000000430627825 */ /* 0x004fe200078e0262 */
[----:B------:R-:W-:Y:S02]  /*3620*/  ISETP.NE.U32.AND P5, PT, R52, RZ, PT ;  /* 0x000000ff3400720c */ /* 0x000fe40003fa5070 */
[----:B------:R-:W-:Y:S01]  /*3630*/  SEL R54, R54, RZ, P2 ;  /* 0x000000ff36367207 */ /* 0x000fe20001000000 */
[C---:B-1----:R-:W-:Y:S01]  /*3640*/  IMAD.WIDE R138, R48.reuse, 0x4, R138 ;  /* 0x00000004308a7825 */ /* 0x042fe200078e028a */
[----:B------:R-:W-:Y:S01]  /*3650*/  ISETP.GE.AND P4, PT, R151, R50, PT ;  /* 0x000000329700720c */ /* 0x000fe20003f86270 */
[----:B------:R1:W-:Y:S01]  /*3660*/  LDGSTS.E [R157+0x4000], desc[UR20][R90.64], P6 ;  /* 0x040000005a9d7fae */ /* 0x0003e2000b1a1014 */
[----:B------:R-:W-:Y:S01]  /*3670*/  SEL R52, RZ, 0x4, P3 ;  /* 0x00000004ff347807 */ /* 0x000fe20001800000 */
[----:B----4-:R-:W-:Y:S01]  /*3680*/  IMAD.WIDE R84, R48, 0x4, R84 ;  /* 0x0000000430547825 */ /* 0x010fe200078e0254 */
[----:B------:R-:W-:-:S02]  /*3690*/  ISETP.NE.U32.AND P3, PT, R54, RZ, PT ;  /* 0x000000ff3600720c */ /* 0x000fc40003f65070 */
[----:B------:R-:W-:Y:S01]  /*36a0*/  SEL R54, RZ, 0x4, P4 ;  /* 0x00000004ff367807 */ /* 0x000fe20002000000 */
[----:B-----5:R-:W-:Y:S01]  /*36b0*/  IMAD.WIDE R86, R48, 0x4, R86 ;  /* 0x0000000430567825 */ /* 0x020fe200078e0256 */
[----:B------:R-:W-:Y:S01]  /*36c0*/  SEL R52, R52, RZ, P2 ;  /* 0x000000ff34347207 */ /* 0x000fe20001000000 */
[----:B------:R2:W-:Y:S01]  /*36d0*/  LDGSTS.E [R157+0x4008], desc[UR20][R88.64], P5 ;  /* 0x04008000589d7fae */ /* 0x0005e2000a9a1014 */
[----:B------:R-:W-:Y:S01]  /*36e0*/  ISETP.GE.AND P4, PT, R153, R50, PT ;  /* 0x000000329900720c */ /* 0x000fe20003f86270 */
[----:B---3--:R-:W-:Y:S01]  /*36f0*/  IMAD.WIDE R82, R48, 0x4, R82 ;  /* 0x0000000430527825 */ /* 0x008fe200078e0252 */
[----:B------:R-:W-:Y:S02]  /*3700*/  SEL R54, R54, RZ, P2 ;  /* 0x000000ff36367207 */ /* 0x000fe40001000000 */
[----:B------:R-:W-:Y:S01]  /*3710*/  ISETP.NE.U32.AND P6, PT, R52, RZ, PT ;  /* 0x000000ff3400720c */ /* 0x000fe20003fc5070 */
[----:B-1----:R-:W-:Y:S01]  /*3720*/  IMAD.WIDE R90, R48, 0x4, R90 ;  /* 0x00000004305a7825 */ /* 0x002fe200078e025a */
[----:B------:R-:W-:Y:S01]  /*3730*/  ISETP.NE.U32.AND P5, PT, R54, RZ, PT ;  /* 0x000000ff3600720c */ /* 0x000fe20003fa5070 */
[----:B------:R1:W-:Y:S01]  /*3740*/  LDGSTS.E [R159+0x4000], desc[UR20][R128.64], P3 ;  /* 0x04000000809f7fae */ /* 0x0003e200099a1014 */
[----:B------:R-:W-:-:S02]  /*3750*/  SEL R52, RZ, 0x4, P4 ;  /* 0x00000004ff347807 */ /* 0x000fc40002000000 */
[-C--:B------:R-:W-:Y:S01]  /*3760*/  ISETP.GE.AND P4, PT, R155, R50.reuse, PT ;  /* 0x000000329b00720c */ /* 0x080fe20003f86270 */
[----:B--2---:R-:W-:Y:S01]  /*3770*/  IMAD.WIDE R88, R48, 0x4, R88 ;  /* 0x0000000430587825 */ /* 0x004fe200078e0258 */
[----:B------:R-:W-:Y:S02]  /*3780*/  SEL R52, R52, RZ, P2 ;  /* 0x000000ff34347207 */ /* 0x000fe40001000000 */
[----:B------:R-:W-:Y:S02]  /*3790*/  SEL R54, RZ, 0x4, P4 ;  /* 0x00000004ff367807 */ /* 0x000fe40002000000 */
[----:B------:R-:W-:Y:S01]  /*37a0*/  ISETP.NE.U32.AND P3, PT, R52, RZ, PT ;  /* 0x000000ff3400720c */ /* 0x000fe20003f65070 */
[----:B------:R2:W-:Y:S01]  /*37b0*/  LDGSTS.E [R159+0x4008], desc[UR20][R96.64], P6 ;  /* 0x04008000609f7fae */ /* 0x0005e2000b1a1014 */
[-C--:B------:R-:W-:Y:S01]  /*37c0*/  ISETP.GE.AND P4, PT, R161, R50.reuse, PT ;  /* 0x00000032a100720c */ /* 0x080fe20003f86270 */
[----:B-1----:R-:W-:Y:S01]  /*37d0*/  IMAD.WIDE R128, R48, 0x4, R128 ;  /* 0x0000000430807825 */ /* 0x002fe200078e0280 */
[----:B------:R-:W-:Y:S01]  /*37e0*/  SEL R54, R54, RZ, P2 ;  /* 0x000000ff36367207 */ /* 0x000fe20001000000 */
[----:B------:R1:W-:Y:S01]  /*37f0*/  LDGSTS.E [R28+0x4000], desc[UR20][R94.64], P5 ;  /* 0x040000005e1c7fae */ /* 0x0003e2000a9a1014 */
[----:B------:R-:W-:-:S02]  /*3800*/  ISETP.GE.AND P6, PT, R163, R50, PT ;  /* 0x00000032a300720c */ /* 0x000fc40003fc6270 */
[----:B------:R-:W-:Y:S02]  /*3810*/  ISETP.NE.U32.AND P5, PT, R54, RZ, PT ;  /* 0x000000ff3600720c */ /* 0x000fe40003fa5070 */
[----:B------:R-:W-:Y:S02]  /*3820*/  SEL R52, RZ, 0x4, P4 ;  /* 0x00000004ff347807 */ /* 0x000fe40002000000 */
[----:B------:R-:W-:Y:S01]  /*3830*/  SEL R54, RZ, 0x4, P6 ;  /* 0x00000004ff367807 */ /* 0x000fe20003000000 */
[----:B------:R3:W-:Y:S01]  /*3840*/  LDGSTS.E [R28+0x4008], desc[UR20][R136.64], P3 ;  /* 0x04008000881c7fae */ /* 0x0007e200099a1014 */
[-C--:B------:R-:W-:Y:S01]  /*3850*/  ISETP.GE.AND P4, PT, R165, R50.reuse, PT ;  /* 0x00000032a500720c */ /* 0x080fe20003f86270 */
[----:B--2---:R-:W-:Y:S01]  /*3860*/  IMAD.WIDE R96, R48, 0x4, R96 ;  /* 0x0000000430607825 */ /* 0x004fe200078e0260 */
[----:B------:R-:W-:Y:S02]  /*3870*/  SEL R52, R52, RZ, P2 ;  /* 0x000000ff34347207 */ /* 0x000fe40001000000 */
[----:B------:R-:W-:Y:S01]  /*3880*/  SEL R54, R54, RZ, P2 ;  /* 0x000000ff36367207 */ /* 0x000fe20001000000 */
[----:B-1----:R-:W-:Y:S01]  /*3890*/  IMAD.WIDE R94, R48, 0x4, R94 ;  /* 0x00000004305e7825 */ /* 0x002fe200078e025e */
[----:B------:R-:W-:Y:S01]  /*38a0*/  ISETP.GE.AND P6, PT, R10, R50, PT ;  /* 0x000000320a00720c */ /* 0x000fe20003fc6270 */
[----:B------:R1:W-:Y:S01]  /*38b0*/  LDGSTS.E [R32+0x4000], desc[UR20][R126.64], P5 ;  /* 0x040000007e207fae */ /* 0x0003e2000a9a1014 */
[----:B------:R-:W-:-:S02]  /*38c0*/  SEL R50, RZ, 0x4, P4 ;  /* 0x00000004ff327807 */ /* 0x000fc40002000000 */
[----:B------:R-:W-:Y:S01]  /*38d0*/  ISETP.NE.U32.AND P3, PT, R52, RZ, PT ;  /* 0x000000ff3400720c */ /* 0x000fe20003f65070 */
[----:B---3--:R-:W-:Y:S01]  /*38e0*/  IMAD.WIDE R136, R48, 0x4, R136 ;  /* 0x0000000430887825 */ /* 0x008fe200078e0288 */
[----:B------:R-:W-:Y:S02]  /*38f0*/  ISETP.NE.U32.AND P4, PT, R54, RZ, PT ;  /* 0x000000ff3600720c */ /* 0x000fe40003f85070 */
[----:B------:R-:W-:Y:S02]  /*3900*/  SEL R54, RZ, 0x4, P6 ;  /* 0x00000004ff367807 */ /* 0x000fe40003000000 */
[----:B------:R-:W-:Y:S01]  /*3910*/  SEL R52, R50, RZ, P2 ;  /* 0x000000ff32347207 */ /* 0x000fe20001000000 */
[----:B------:R-:W-:Y:S01]  /*3920*/  VIADD R50, R4, 0xffffffa0 ;  /* 0xffffffa004327836 */ /* 0x000fe20000000000 */
[----:B------:R-:W-:Y:S01]  /*3930*/  SEL R54, R54, RZ, P2 ;  /* 0x000000ff36367207 */ /* 0x000fe20001000000 */
[----:B-1----:R-:W-:Y:S01]  /*3940*/  IMAD.WIDE R126, R48, 0x4, R126 ;  /* 0x00000004307e7825 */ /* 0x002fe200078e027e */
[----:B------:R-:W-:-:S02]  /*3950*/  ISETP.NE.U32.AND P5, PT, R52, RZ, PT ;  /* 0x000000ff3400720c */ /* 0x000fc40003fa5070 */
[-C--:B------:R-:W-:Y:S01]  /*3960*/  ISETP.GE.AND P6, PT, R3, R50.reuse, PT ;  /* 0x000000320300720c */ /* 0x080fe20003fc6270 */
[----:B------:R1:W-:Y:S01]  /*3970*/  LDGSTS.E [R32+0x4008], desc[UR20][R92.64], P3 ;  /* 0x040080005c207fae */ /* 0x0003e200099a1014 */
[----:B------:R-:W-:Y:S02]  /*3980*/  ISETP.GT.AND P2, PT, R6, 0x7f, PT ;  /* 0x0000007f0600780c */ /* 0x000fe40003f44270 */
[----:B------:R-:W-:Y:S01]  /*3990*/  SEL R52, RZ, 0x4, P6 ;  /* 0x00000004ff347807 */ /* 0x000fe20003000000 */
[----:B------:R2:W-:Y:S01]  /*39a0*/  LDGSTS.E [R38+0x4000], desc[UR20][R122.64], P4 ;  /* 0x040000007a267fae */ /* 0x0005e2000a1a1014 */
[----:B------:R-:W-:Y:S02]  /*39b0*/  ISETP.NE.U32.AND P4, PT, R54, RZ, PT ;  /* 0x000000ff3600720c */ /* 0x000fe40003f85070 */
[-C--:B------:R-:W-:Y:S02]  /*39c0*/  ISETP.GE.AND P3, PT, R23, R50.reuse, PT ;  /* 0x000000321700720c */ /* 0x080fe40003f66270 */
[----:B------:R-:W-:Y:S01]  /*39d0*/  SEL R52, R52, RZ, P2 ;  /* 0x000000ff34347207 */ /* 0x000fe20001000000 */
[----:B------:R3:W-:Y:S01]  /*39e0*/  LDGSTS.E [R38+0x4008], desc[UR20][R120.64], P5 ;  /* 0x0400800078267fae */ /* 0x0007e2000a9a1014 */
[----:B------:R-:W-:Y:S01]  /*39f0*/  SEL R54, RZ, 0x4, P3 ;  /* 0x00000004ff367807 */ /* 0x000fe20001800000 */
[----:B-1----:R-:W-:Y:S01]  /*3a00*/  IMAD.WIDE R92, R48, 0x4, R92 ;  /* 0x00000004305c7825 */ /* 0x002fe200078e025c */
[----:B------:R-:W-:Y:S01]  /*3a10*/  ISETP.GE.AND P6, PT, R25, R50, PT ;  /* 0x000000321900720c */ /* 0x000fe20003fc6270 */
[----:B------:R-:W0:Y:S01]  /*3a20*/  LDGDEPBAR ;  /* 0x00000000000079af */ /* 0x000e220000000000 */
[----:B------:R-:W-:Y:S01]  /*3a30*/  ISETP.NE.U32.AND P3, PT, R52, RZ, PT ;  /* 0x000000ff3400720c */ /* 0x000fe20003f65070 */
[----:B--2---:R-:W-:Y:S01]  /*3a40*/  IMAD.WIDE R122, R48, 0x4, R122 ;  /* 0x00000004307a7825 */ /* 0x004fe200078e027a */
[----:B------:R-:W-:Y:S01]  /*3a50*/  SEL R52, R54, RZ, P2 ;  /* 0x000000ff36347207 */ /* 0x000fe20001000000 */
[----:B------:R1:W-:Y:S01]  /*3a60*/  LDGSTS.E [R42+0x14000], desc[UR20][R132.64], P4 ;  /* 0x14000000842a7fae */ /* 0x0003e2000a1a1014 */
[----:B------:R-:W-:-:S02]  /*3a70*/  SEL R56, RZ, 0x4, P6 ;  /* 0x00000004ff387807 */ /* 0x000fc40003000000 */
[-C--:B------:R-:W-:Y:S01]  /*3a80*/  ISETP.GE.AND P6, PT, R29, R50.reuse, PT ;  /* 0x000000321d00720c */ /* 0x080fe20003fc6270 */
[----:B------:R2:W-:Y:S01]  /*3a90*/  LDGSTS.E [R42+0x14400], desc[UR20][R80.64], P4 ;  /* 0x14400000502a7fae */ /* 0x0005e2000a1a1014 */
[----:B------:R-:W-:Y:S01]  /*3aa0*/  SEL R54, R56, RZ, P2 ;  /* 0x000000ff38367207 */ /* 0x000fe20001000000 */
[----:B---3--:R-:W-:Y:S01]  /*3ab0*/  IMAD.WIDE R120, R48, 0x4, R120 ;  /* 0x0000000430787825 */ /* 0x008fe200078e0278 */
[----:B------:R-:W-:Y:S01]  /*3ac0*/  ISETP.GE.AND P5, PT, R69, R50, PT ;  /* 0x000000324500720c */ /* 0x000fe20003fa6270 */
[----:B------:R3:W-:Y:S04]  /*3ad0*/  LDGSTS.E [R42+0x14800], desc[UR20][R100.64], P4 ;  /* 0x14800000642a7fae */ /* 0x0007e8000a1a1014 */
[----:B------:R4:W-:Y:S01]  /*3ae0*/  LDGSTS.E [R42+0x14c00], desc[UR20][R140.64], P4 ;  /* 0x14c000008c2a7fae */ /* 0x0009e2000a1a1014 */
[----:B-1----:R-:W-:-:S03]  /*3af0*/  IMAD.WIDE R132, R79, 0x4, R132 ;  /* 0x000000044f847825 */ /* 0x002fc600078e0284 */
[----:B------:R1:W-:Y:S01]  /*3b00*/  LDGSTS.E [R42+0x15000], desc[UR20][R104.64], P4 ;  /* 0x15000000682a7fae */ /* 0x0003e2000a1a1014 */
[----:B--2---:R-:W-:-:S03]  /*3b10*/  IMAD.WIDE R80, R79, 0x4, R80 ;  /* 0x000000044f507825 */ /* 0x004fc600078e0250 */
[----:B------:R2:W-:Y:S01]  /*3b20*/  LDGSTS.E [R42+0x15400], desc[UR20][R108.64], P4 ;  /* 0x154000006c2a7fae */ /* 0x0005e2000a1a1014 */
[----:B---3--:R-:W-:-:S03]  /*3b30*/  IMAD.WIDE R100, R79, 0x4, R100 ;  /* 0x000000044f647825 */ /* 0x008fc600078e0264 */
[----:B------:R3:W-:Y:S01]  /*3b40*/  LDGSTS.E [R42+0x15800], desc[UR20][R112.64], P4 ;  /* 0x15800000702a7fae */ /* 0x0007e2000a1a1014 */
[----:B----4-:R-:W-:-:S03]  /*3b50*/  IMAD.WIDE R140, R79, 0x4, R140 ;  /* 0x000000044f8c7825 */ /* 0x010fc600078e028c */
        /* <DEDUP_REMOVED lines=17> */
[----:B------:R-:W-:Y:S01]  /*3c70*/  ISETP.NE.U32.AND P4, PT, R52, RZ, PT ;  /* 0x000000ff3400720c */ /* 0x000fe20003f85070 */
[C---:B-1----:R-:W-:Y:S01]  /*3c80*/  IMAD.WIDE R106, R79.reuse, 0x4, R106 ;  /* 0x000000044f6a7825 */ /* 0x042fe200078e026a */
[----:B------:R-:W-:Y:S01]  /*3c90*/  SEL R52, RZ, 0x4, P6 ;  /* 0x00000004ff347807 */ /* 0x000fe20003000000 */
[----:B------:R-:W0:Y:S01]  /*3ca0*/  LDGDEPBAR ;  /* 0x00000000000079af */ /* 0x000e220000000000 */
[----:B------:R-:W-:Y:S01]  /*3cb0*/  BAR.SYNC.DEFER_BLOCKING 0x0 ;  /* 0x0000000000007b1d */ /* 0x000fe20000010000 */
[----:B------:R-:W-:Y:S01]  /*3cc0*/  ISETP.NE.U32.AND P6, PT, R54, RZ, PT ;  /* 0x000000ff3600720c */ /* 0x000fe20003fc5070 */
[C---:B--2---:R-:W-:Y:S01]  /*3cd0*/  IMAD.WIDE R110, R79.reuse, 0x4, R110 ;  /* 0x000000044f6e7825 */ /* 0x044fe200078e026e */
[----:B------:R-:W-:Y:S02]  /*3ce0*/  SEL R54, RZ, 0x4, P5 ;  /* 0x00000004ff367807 */ /* 0x000fe40002800000 */
[----:B------:R-:W-:Y:S01]  /*3cf0*/  SEL R52, R52, RZ, P2 ;  /* 0x000000ff34347207 */ /* 0x000fe20001000000 */
[----:B---3--:R-:W-:Y:S01]  /*3d00*/  IMAD.WIDE R114, R79, 0x4, R114 ;  /* 0x000000044f727825 */ /* 0x008fe200078e0272 */
[----:B------:R-:W-:-:S02]  /*3d10*/  ISETP.GE.AND P5, PT, R71, R50, PT ;  /* 0x000000324700720c */ /* 0x000fc40003fa6270 */
[----:B------:R-:W-:Y:S01]  /*3d20*/  SEL R54, R54, RZ, P2 ;  /* 0x000000ff36367207 */ /* 0x000fe20001000000 */
[----:B----4-:R-:W-:Y:S01]  /*3d30*/  IMAD.WIDE R118, R79, 0x4, R118 ;  /* 0x000000044f767825 */ /* 0x010fe200078e0276 */
[----:B------:R-:W-:Y:S01]  /*3d40*/  @!PT LDS RZ, [RZ] ;  /* 0x00000000fffff984 */ /* 0x000fe20000000800 */
[----:B------:R-:W-:Y:S01]  /*3d50*/  @!PT LDS RZ, [RZ] ;  /* 0x00000000fffff984 */ /* 0x000fe20000000800 */
[----:B------:R-:W-:Y:S01]  /*3d60*/  @!PT LDS RZ, [RZ] ;  /* 0x00000000fffff984 */ /* 0x000fe20000000800 */
[----:B------:R1:W-:Y:S01]  /*3d70*/  LDGSTS.E [R16+0x6000], desc[UR20][R124.64], P3 ;  /* 0x060000007c107fae */ /* 0x0003e200099a1014 */
[----:B------:R-:W-:Y:S02]  /*3d80*/  ISETP.NE.U32.AND P3, PT, R52, RZ, PT ;  /* 0x000000ff3400720c */ /* 0x000fe40003f65070 */
[----:B------:R-:W-:Y:S01]  /*3d90*/  SEL R52, RZ, 0x4, P5 ;  /* 0x00000004ff347807 */ /* 0x000fe20002800000 */
[----:B------:R2:W-:Y:S01]  /*3da0*/  LDGSTS.E [R16+0x6008], desc[UR20][R98.64], P4 ;  /* 0x0600800062107fae */ /* 0x0005e2000a1a1014 */
[----:B------:R-:W-:Y:S02]  /*3db0*/  ISETP.GE.AND P4, PT, R73, R50, PT ;  /* 0x000000324900720c */ /* 0x000fe40003f86270 */
[----:B------:R-:W-:Y:S01]  /*3dc0*/  SEL R52, R52, RZ, P2 ;  /* 0x000000ff34347207 */ /* 0x000fe20001000000 */
[----:B------:R3:W-:Y:S01]  /*3dd0*/  LDGSTS.E [R145+0x6000], desc[UR20][R138.64], P6 ;  /* 0x060000008a917fae */ /* 0x0007e2000b1a1014 */
[----:B------:R-:W-:-:S02]  /*3de0*/  ISETP.NE.U32.AND P5, PT, R54, RZ, PT ;  /* 0x000000ff3600720c */ /* 0x000fc40003fa5070 */
[----:B------:R-:W-:Y:S01]  /*3df0*/  SEL R54, RZ, 0x4, P4 ;  /* 0x00000004ff367807 */ /* 0x000fe20002000000 */
[----:B-1----:R-:W-:Y:S01]  /*3e00*/  IMAD.WIDE R124, R48, 0x4, R124 ;  /* 0x00000004307c7825 */ /* 0x002fe200078e027c */
[-C--:B------:R-:W-:Y:S01]  /*3e10*/  ISETP.GE.AND P6, PT, R75, R50.reuse, PT ;  /* 0x000000324b00720c */ /* 0x080fe20003fc6270 */
[----:B------:R1:W-:Y:S01]  /*3e20*/  LDGSTS.E [R145+0x6008], desc[UR20][R84.64], P3 ;  /* 0x0600800054917fae */ /* 0x0003e200099a1014 */
[----:B------:R-:W-:Y:S01]  /*3e30*/  ISETP.NE.U32.AND P4, PT, R52, RZ, PT ;  /* 0x000000ff3400720c */ /* 0x000fe20003f85070 */
[----:B--2---:R-:W-:Y:S01]  /*3e40*/  IMAD.WIDE R98, R48, 0x4, R98 ;  /* 0x0000000430627825 */ /* 0x004fe200078e0262 */
[----:B------:R-:W-:Y:S02]  /*3e50*/  SEL R52, RZ, 0x4, P6 ;  /* 0x00000004ff347807 */ /* 0x000fe40003000000 */
[----:B------:R-:W-:Y:S01]  /*3e60*/  SEL R54, R54, RZ, P2 ;  /* 0x000000ff36367207 */ /* 0x000fe20001000000 */
[----:B---3--:R-:W-:Y:S01]  /*3e70*/  IMAD.WIDE R138, R48, 0x4, R138 ;  /* 0x00000004308a7825 */ /* 0x008fe200078e028a */
[----:B------:R-:W-:Y:S01]  /*3e80*/  ISETP.GE.AND P6, PT, R77, R50, PT ;  /* 0x000000324d00720c */ /* 0x000fe20003fc6270 */
[----:B------:R2:W-:Y:S01]  /*3e90*/  LDGSTS.E [R149+0x6000], desc[UR20][R86.64], P5 ;  /* 0x0600000056957fae */ /* 0x0005e2000a9a1014 */
[----:B------:R-:W-:-:S02]  /*3ea0*/  ISETP.NE.U32.AND P3, PT, R54, RZ, PT ;  /* 0x000000ff3600720c */ /* 0x000fc40003f65070 */
[----:B------:R-:W-:Y:S01]  /*3eb0*/  SEL R52, R52, RZ, P2 ;  /* 0x000000ff34347207 */ /* 0x000fe20001000000 */
[----:B-1----:R-:W-:Y:S01]  /*3ec0*/  IMAD.WIDE R84, R48, 0x4, R84 ;  /* 0x0000000430547825 */ /* 0x002fe200078e0254 */
[----:B------:R-:W-:Y:S01]  /*3ed0*/  SEL R54, RZ, 0x4, P6 ;  /* 0x00000004ff367807 */ /* 0x000fe20003000000 */
[----:B------:R1:W-:Y:S01]  /*3ee0*/  LDGSTS.E [R149+0x6008], desc[UR20][R82.64], P4 ;  /* 0x0600800052957fae */ /* 0x0003e2000a1a1014 */
[-C--:B------:R-:W-:Y:S02]  /*3ef0*/  ISETP.GE.AND P6, PT, R147, R50.reuse, PT ;  /* 0x000000329300720c */ /* 0x080fe40003fc6270 */
[----:B------:R-:W-:Y:S02]  /*3f00*/  ISETP.NE.U32.AND P5, PT, R52, RZ, PT ;  /* 0x000000ff3400720c */ /* 0x000fe40003fa5070 */
[----:B------:R-:W-:Y:S01]  /*3f10*/  SEL R54, R54, RZ, P2 ;  /* 0x000000ff36367207 */ /* 0x000fe20001000000 */
[----:B--2---:R-:W-:Y:S01]  /*3f20*/  IMAD.WIDE R86, R48, 0x4, R86 ;  /* 0x0000000430567825 */ /* 0x004fe200078e0256 */
[----:B------:R-:W-:Y:S01]  /*3f30*/  ISETP.GE.AND P4, PT, R151, R50, PT ;  /* 0x000000329700720c */ /* 0x000fe20003f86270 */
[----:B------:R2:W-:Y:S01]  /*3f40*/  LDGSTS.E [R157+0x6000], desc[UR20][R90.64], P3 ;  /* 0x060000005a9d7fae */ /* 0x0005e200099a1014 */
[----:B------:R-:W-:-:S02]  /*3f50*/  SEL R52, RZ, 0x4, P6 ;  /* 0x00000004ff347807 */ /* 0x000fc40003000000 */
[----:B------:R-:W-:Y:S01]  /*3f60*/  ISETP.NE.U32.AND P6, PT, R54, RZ, PT ;  /* 0x000000ff3600720c */ /* 0x000fe20003fc5070 */
[----:B-1----:R-:W-:Y:S01]  /*3f70*/  IMAD.WIDE R82, R48, 0x4, R82 ;  /* 0x0000000430527825 */ /* 0x002fe200078e0252 */
[----:B------:R-:W-:Y:S02]  /*3f80*/  SEL R54, RZ, 0x4, P4 ;  /* 0x00000004ff367807 */ /* 0x000fe40002000000 */
[----:B------:R-:W-:Y:S01]  /*3f90*/  SEL R52, R52, RZ, P2 ;  /* 0x000000ff34347207 */ /* 0x000fe20001000000 */
[----:B------:R1:W-:Y:S01]  /*3fa0*/  LDGSTS.E [R157+0x6008], desc[UR20][R88.64], P5 ;  /* 0x06008000589d7fae */ /* 0x0003e2000a9a1014 */
[----:B------:R-:W-:Y:S02]  /*3fb0*/  ISETP.GE.AND P4, PT, R153, R50, PT ;  /* 0x000000329900720c */ /* 0x000fe40003f86270 */
[----:B------:R-:W-:Y:S01]  /*3fc0*/  SEL R54, R54, RZ, P2 ;  /* 0x000000ff36367207 */ /* 0x000fe20001000000 */
[----:B--2---:R-:W-:Y:S01]  /*3fd0*/  IMAD.WIDE R90, R48, 0x4, R90 ;  /* 0x00000004305a7825 */ /* 0x004fe200078e025a */
[----:B------:R-:W-:-:S02]  /*3fe0*/  ISETP.NE.U32.AND P3, PT, R52, RZ, PT ;  /* 0x000000ff3400720c */ /* 0x000fc40003f65070 */
[----:B------:R-:W-:Y:S01]  /*3ff0*/  ISETP.NE.U32.AND P5, PT, R54, RZ, PT ;  /* 0x000000ff3600720c */ /* 0x000fe20003fa5070 */
[----:B------:R2:W-:Y:S01]  /*4000*/  LDGSTS.E [R159+0x6000], desc[UR20][R128.64], P6 ;  /* 0x06000000809f7fae */ /* 0x0005e2000b1a1014 */
[----:B------:R-:W-:Y:S02]  /*4010*/  SEL R52, RZ, 0x4, P4 ;  /* 0x00000004ff347807 */ /* 0x000fe40002000000 */
[-C--:B------:R-:W-:Y:S01]  /*4020*/  ISETP.GE.AND P4, PT, R155, R50.reuse, PT ;  /* 0x000000329b00720c */ /* 0x080fe20003f86270 */
[----:B-1----:R-:W-:Y:S01]  /*4030*/  IMAD.WIDE R88, R48, 0x4, R88 ;  /* 0x0000000430587825 */ /* 0x002fe200078e0258 */
[----:B------:R-:W-:Y:S02]  /*4040*/  SEL R52, R52, RZ, P2 ;  /* 0x000000ff34347207 */ /* 0x000fe40001000000 */
[----:B------:R-:W-:Y:S02]  /*4050*/  SEL R54, RZ, 0x4, P4 ;  /* 0x00000004ff367807 */ /* 0x000fe40002000000 */
[----:B------:R-:W-:Y:S01]  /*4060*/  ISETP.NE.U32.AND P6, PT, R52, RZ, PT ;  /* 0x000000ff3400720c */ /* 0x000fe20003fc5070 */
[----:B------:R1:W-:Y:S01]  /*4070*/  LDGSTS.E [R159+0x6008], desc[UR20][R96.64], P3 ;  /* 0x06008000609f7fae */ /* 0x0003e200099a1014 */
[-C--:B------:R-:W-:Y:S01]  /*4080*/  ISETP.GE.AND P4, PT, R161, R50.reuse, PT ;  /* 0x00000032a100720c */ /* 0x080fe20003f86270 */
[----:B--2---:R-:W-:Y:S01]  /*4090*/  IMAD.WIDE R128, R48, 0x4, R128 ;  /* 0x0000000430807825 */ /* 0x004fe200078e0280 */
        /* <DEDUP_REMOVED lines=8> */
[----:B-1----:R-:W-:Y:S01]  /*4120*/  IMAD.WIDE R96, R48, 0x4, R96 ;  /* 0x0000000430607825 */ /* 0x002fe200078e0260 */
[----:B------:R-:W-:Y:S02]  /*4130*/  SEL R52, R52, RZ, P2 ;  /* 0x000000ff34347207 */ /* 0x000fe40001000000 */
[----:B------:R-:W-:Y:S01]  /*4140*/  SEL R54, R54, RZ, P2 ;  /* 0x000000ff36367207 */ /* 0x000fe20001000000 */
[----:B--2---:R-:W-:Y:S01]  /*4150*/  IMAD.WIDE R94, R48, 0x4, R94 ;  /* 0x00000004305e7825 */ /* 0x004fe200078e025e */
        /* <DEDUP_REMOVED lines=68> */
[----:B------:R-:W-:Y:S02]  /*45a0*/  SEL R52, R52, RZ, P2 ;  /* 0x000000ff34347207 */ /* 0x000fe40001000000 */
[----:B------:R-:W-:Y:S01]  /*45b0*/  SEL R54, RZ, 0x4, P3 ;  /* 0x00000004ff367807 */ /* 0x000fe20001800000 */
[----:B---3--:R-:W-:Y:S01]  /*45c0*/  IMAD.WIDE R114, R79, 0x4, R114 ;  /* 0x000000044f727825 */ /* 0x008fe200078e0272 */
[----:B------:R-:W-:-:S02]  /*45d0*/  ISETP.NE.U32.AND P3, PT, R52, RZ, PT ;  /* 0x000000ff3400720c */ /* 0x000fc40003f65070 */
[----:B------:R-:W-:Y:S01]  /*45e0*/  SEL R54, R54, RZ, P2 ;  /* 0x000000ff36367207 */ /* 0x000fe20001000000 */
[----:B----4-:R-:W-:Y:S01]  /*45f0*/  IMAD.WIDE R118, R79, 0x4, R118 ;  /* 0x000000044f767825 */ /* 0x010fe200078e0276 */
[----:B------:R-:W-:Y:S01]  /*4600*/  @!PT LDS RZ, [RZ] ;  /* 0x00000000fffff984 */ /* 0x000fe20000000800 */
[----:B------:R-:W-:Y:S01]  /*4610*/  @!PT LDS RZ, [RZ] ;  /* 0x00000000fffff984 */ /* 0x000fe20000000800 */
[----:B------:R-:W-:Y:S01]  /*4620*/  @!PT LDS RZ, [RZ] ;  /* 0x00000000fffff984 */ /* 0x000fe20000000800 */
[----:B------:R1:W-:Y:S01]  /*4630*/  LDGSTS.E [R16+0x8000], desc[UR20][R124.64], P5 ;  /* 0x080000007c107fae */ /* 0x0003e2000a9a1014 */
[----:B------:R-:W-:-:S03]  /*4640*/  ISETP.GE.AND P5, PT, R71, R50, PT ;  /* 0x000000324700720c */ /* 0x000fc60003fa6270 */
[----:B------:R2:W-:Y:S01]  /*4650*/  LDGSTS.E [R16+0x8008], desc[UR20][R98.64], P4 ;  /* 0x0800800062107fae */ /* 0x0005e2000a1a1014 */
[----:B------:R-:W-:Y:S02]  /*4660*/  SEL R52, RZ, 0x4, P5 ;  /* 0x00000004ff347807 */ /* 0x000fe40002800000 */
[-C--:B------:R-:W-:Y:S01]  /*4670*/  ISETP.GE.AND P4, PT, R73, R50.reuse, PT ;  /* 0x000000324900720c */ /* 0x080fe20003f86270 */
[----:B------:R3:W-:Y:S01]  /*4680*/  LDGSTS.E [R145+0x8000], desc[UR20][R138.64], P6 ;  /* 0x080000008a917fae */ /* 0x0007e2000b1a1014 */
[----:B------:R-:W-:Y:S02]  /*4690*/  SEL R52, R52, RZ, P2 ;  /* 0x000000ff34347207 */ /* 0x000fe40001000000 */
[----:B------:R-:W-:Y:S01]  /*46a0*/  ISETP.NE.U32.AND P5, PT, R54, RZ, PT ;  /* 0x000000ff3600720c */ /* 0x000fe20003fa5070 */
[----:B------:R4:W-:Y:S01]  /*46b0*/  LDGSTS.E [R145+0x8008], desc[UR20][R84.64], P3 ;  /* 0x0800800054917fae */ /* 0x0009e200099a1014 */
[----:B------:R-:W-:Y:S01]  /*46c0*/  SEL R54, RZ, 0x4, P4 ;  /* 0x00000004ff367807 */ /* 0x000fe20002000000 */
[----:B-1----:R-:W-:Y:S01]  /*46d0*/  IMAD.WIDE R124, R48, 0x4, R124 ;  /* 0x00000004307c7825 */ /* 0x002fe200078e027c */
[----:B------:R-:W-:-:S02]  /*46e0*/  ISETP.GE.AND P6, PT, R75, R50, PT ;  /* 0x000000324b00720c */ /* 0x000fc40003fc6270 */
[----:B------:R-:W-:Y:S01]  /*46f0*/  ISETP.NE.U32.AND P4, PT, R52, RZ, PT ;  /* 0x000000ff3400720c */ /* 0x000fe20003f85070 */
[----:B--2---:R-:W-:Y:S01]  /*4700*/  IMAD.WIDE R98, R48, 0x4, R98 ;  /* 0x0000000430627825 */ /* 0x004fe200078e0262 */
[----:B------:R-:W-:Y:S02]  /*4710*/  SEL R52, RZ, 0x4, P6 ;  /* 0x00000004ff347807 */ /* 0x000fe40003000000 */
[----:B------:R-:W-:Y:S01]  /*4720*/  SEL R54, R54, RZ, P2 ;  /* 0x000000ff36367207 */ /* 0x000fe20001000000 */
[----:B---3--:R-:W-:Y:S01]  /*4730*/  IMAD.WIDE R138, R48, 0x4, R138 ;  /* 0x00000004308a7825 */ /* 0x008fe200078e028a */
[----:B------:R-:W-:Y:S01]  /*4740*/  ISETP.GE.AND P6, PT, R77, R50, PT ;  /* 0x000000324d00720c */ /* 0x000fe20003fc6270 */
[----:B------:R1:W-:Y:S01]  /*4750*/  LDGSTS.E [R149+0x8000], desc[UR20][R86.64], P5 ;  /* 0x0800000056957fae */ /* 0x0003e2000a9a1014 */
[----:B------:R-:W-:Y:S01]  /*4760*/  ISETP.NE.U32.AND P3, PT, R54, RZ, PT ;  /* 0x000000ff3600720c */ /* 0x000fe20003f65070 */
[----:B----4-:R-:W-:Y:S01]  /*4770*/  IMAD.WIDE R84, R48, 0x4, R84 ;  /* 0x0000000430547825 */ /* 0x010fe200078e0254 */
[----:B------:R-:W-:-:S02]  /*4780*/  SEL R52, R52, RZ, P2 ;  /* 0x000000ff34347207 */ /* 0x000fc40001000000 */
[----:B------:R-:W-:Y:S01]  /*4790*/  SEL R54, RZ, 0x4, P6 ;  /* 0x00000004ff367807 */ /* 0x000fe20003000000 */
[----:B------:R2:W-:Y:S01]  /*47a0*/  LDGSTS.E [R149+0x8008], desc[UR20][R82.64], P4 ;  /* 0x0800800052957fae */ /* 0x0005e2000a1a1014 */
[-C--:B------:R-:W-:Y:S02]  /*47b0*/  ISETP.GE.AND P6, PT, R147, R50.reuse, PT ;  /* 0x000000329300720c */ /* 0x080fe40003fc6270 */
[----:B------:R-:W-:Y:S02]  /*47c0*/  ISETP.NE.U32.AND P5, PT, R52, RZ, PT ;  /* 0x000000ff3400720c */ /* 0x000fe40003fa5070 */
[----:B------:R-:W-:Y:S01]  /*47d0*/  SEL R54, R54, RZ, P2 ;  /* 0x000000ff36367207 */ /* 0x000fe20001000000 */
[----:B-1----:R-:W-:Y:S01]  /*47e0*/  IMAD.WIDE R86, R48, 0x4, R86 ;  /* 0x0000000430567825 */ /* 0x002fe200078e0256 */
[----:B------:R-:W-:Y:S01]  /*47f0*/  ISETP.GE.AND P4, PT, R151, R50, PT ;  /* 0x000000329700720c */ /* 0x000fe20003f86270 */
[----:B------:R1:W-:Y:S01]  /*4800*/  LDGSTS.E [R157+0x8000], desc[UR20][R90.64], P3 ;  /* 0x080000005a9d7fae */ /* 0x0003e200099a1014 */
[----:B------:R-:W-:-:S02]  /*4810*/  SEL R52, RZ, 0x4, P6 ;  /* 0x00000004ff347807 */ /* 0x000fc40003000000 */
[----:B------:R-:W-:Y:S01]  /*4820*/  ISETP.NE.U32.AND P6, PT, R54, RZ, PT ;  /* 0x000000ff3600720c */ /* 0x000fe20003fc5070 */
[----:B--2---:R-:W-:Y:S01]  /*4830*/  IMAD.WIDE R82, R48, 0x4, R82 ;  /* 0x0000000430527825 */ /* 0x004fe200078e0252 */
[----:B------:R-:W-:Y:S02]  /*4840*/  SEL R54, RZ, 0x4, P4 ;  /* 0x00000004ff367807 */ /* 0x000fe40002000000 */
[----:B------:R-:W-:Y:S01]  /*4850*/  SEL R52, R52, RZ, P2 ;  /* 0x000000ff34347207 */ /* 0x000fe20001000000 */
[----:B------:R2:W-:Y:S01]  /*4860*/  LDGSTS.E [R157+0x8008], desc[UR20][R88.64], P5 ;  /* 0x08008000589d7fae */ /* 0x0005e2000a9a1014 */
[----:B------:R-:W-:Y:S02]  /*4870*/  ISETP.GE.AND P4, PT, R153, R50, PT ;  /* 0x000000329900720c */ /* 0x000fe40003f86270 */
[----:B------:R-:W-:Y:S01]  /*4880*/  SEL R54, R54, RZ, P2 ;  /* 0x000000ff36367207 */ /* 0x000fe20001000000 */
[----:B-1----:R-:W-:Y:S01]  /*4890*/  IMAD.WIDE R90, R48, 0x4, R90 ;  /* 0x00000004305a7825 */ /* 0x002fe200078e025a */
[----:B------:R-:W-:-:S02]  /*48a0*/  ISETP.NE.U32.AND P3, PT, R52, RZ, PT ;  /* 0x000000ff3400720c */ /* 0x000fc40003f65070 */
[----:B------:R-:W-:Y:S01]  /*48b0*/  ISETP.NE.U32.AND P5, PT, R54, RZ, PT ;  /* 0x000000ff3600720c */ /* 0x000fe20003fa5070 */
[----:B------:R1:W-:Y:S01]  /*48c0*/  LDGSTS.E [R159+0x8000], desc[UR20][R128.64], P6 ;  /* 0x08000000809f7fae */ /* 0x0003e2000b1a1014 */
[----:B------:R-:W-:Y:S02]  /*48d0*/  SEL R52, RZ, 0x4, P4 ;  /* 0x00000004ff347807 */ /* 0x000fe40002000000 */
        /* <DEDUP_REMOVED lines=121> */
[----:B------:R-:W-:Y:S02]  /*5070*/  ISETP.NE.U32.AND P5, PT, R54, RZ, PT ;  /* 0x000000ff3600720c */ /* 0x000fe40003fa5070 */
[-C--:B------:R-:W-:Y:S02]  /*5080*/  ISETP.GE.AND P6, PT, R147, R50.reuse, PT ;  /* 0x000000329300720c */ /* 0x080fe40003fc6270 */
[----:B------:R-:W-:Y:S01]  /*5090*/  SEL R52, R52, RZ, P2 ;  /* 0x000000ff34347207 */ /* 0x000fe20001000000 */
[----:B-1----:R-:W-:Y:S01]  /*50a0*/  IMAD.WIDE R86, R48, 0x4, R86 ;  /* 0x0000000430567825 */ /* 0x002fe200078e0256 */
[----:B------:R-:W-:Y:S01]  /*50b0*/  ISETP.GE.AND P4, PT, R151, R50, PT ;  /* 0x000000329700720c */ /* 0x000fe20003f86270 */
[----:B------:R1:W-:Y:S01]  /*50c0*/  LDGSTS.E [R157+0xa000], desc[UR20][R90.64], P3 ;  /* 0x0a0000005a9d7fae */ /* 0x0003e200099a1014 */
[----:B------:R-:W-:-:S02]  /*50d0*/  SEL R54, RZ, 0x4, P6 ;  /* 0x00000004ff367807 */ /* 0x000fc40003000000 */
[----:B------:R-:W-:Y:S01]  /*50e0*/  ISETP.NE.U32.AND P6, PT, R52, RZ, PT ;  /* 0x000000ff3400720c */ /* 0x000fe20003fc5070 */
[----:B--2---:R-:W-:Y:S01]  /*50f0*/  IMAD.WIDE R82, R48, 0x4, R82 ;  /* 0x0000000430527825 */ /* 0x004fe200078e0252 */
[----:B------:R-:W-:Y:S01]  /*5100*/  SEL R52, RZ, 0x4, P4 ;  /* 0x00000004ff347807 */ /* 0x000fe20002000000 */
[----:B------:R2:W-:Y:S01]  /*5110*/  LDGSTS.E [R157+0xa008], desc[UR20][R88.64], P5 ;  /* 0x0a008000589d7fae */ /* 0x0005e2000a9a1014 */
[----:B------:R-:W-:Y:S02]  /*5120*/  SEL R54, R54, RZ, P2 ;  /* 0x000000ff36367207 */ /* 0x000fe40001000000 */
[----:B------:R-:W-:Y:S02]  /*5130*/  SEL R52, R52, RZ, P2 ;  /* 0x000000ff34347207 */ /* 0x000fe40001000000 */
[----:B------:R-:W-:Y:S01]  /*5140*/  ISETP.GE.AND P4, PT, R153, R50, PT ;  /* 0x000000329900720c */ /* 0x000fe20003f86270 */
[----:B-1----:R-:W-:Y:S01]  /*5150*/  IMAD.WIDE R90, R48, 0x4, R90 ;  /* 0x00000004305a7825 */ /* 0x002fe200078e025a */
[----:B------:R-:W-:-:S02]  /*5160*/  ISETP.NE.U32.AND P3, PT, R54, RZ, PT ;  /* 0x000000ff3600720c */ /* 0x000fc40003f65070 */
[----:B------:R-:W-:Y:S01]  /*5170*/  ISETP.NE.U32.AND P5, PT, R52, RZ, PT ;  /* 0x000000ff3400720c */ /* 0x000fe20003fa5070 */
[----:B------:R1:W-:Y:S01]  /*5180*/  LDGSTS.E [R159+0xa000], desc[UR20][R128.64], P6 ;  /* 0x0a000000809f7fae */ /* 0x0003e2000b1a1014 */
[----:B------:R-:W-:Y:S01]  /*5190*/  SEL R52, RZ, 0x4, P4 ;  /* 0x00000004ff347807 */ /* 0x000fe20002000000 */
[----:B--2---:R-:W-:Y:S01]  /*51a0*/  IMAD.WIDE R88, R48, 0x4, R88 ;  /* 0x0000000430587825 */ /* 0x004fe200078e0258 */
[-C--:B------:R-:W-:Y:S02]  /*51b0*/  ISETP.GE.AND P4, PT, R155, R50.reuse, PT ;  /* 0x000000329b00720c */ /* 0x080fe40003f86270 */
        /* <DEDUP_REMOVED lines=37> */
[----:B------:R-:W-:Y:S01]  /*5410*/  ISETP.GE.AND P6, PT, R25, R50, PT ;  /* 0x000000321900720c */ /* 0x000fe20003fc6270 */
[----:B------:R3:W-:Y:S01]  /*5420*/  LDGSTS.E [R38+0xa008], desc[UR20][R120.64], P3 ;  /* 0x0a00800078267fae */ /* 0x0007e200099a1014 */
[----:B------:R-:W-:Y:S01]  /*5430*/  SEL R52, R52, RZ, P2 ;  /* 0x000000ff34347207 */ /* 0x000fe20001000000 */
[C---:B-1----:R-:W-:Y:S01]  /*5440*/  IMAD.WIDE R92, R48.reuse, 0x4, R92 ;  /* 0x00000004305c7825 */ /* 0x042fe200078e025c */
[----:B------:R-:W-:Y:S01]  /*5450*/  SEL R54, RZ, 0x4, P5 ;  /* 0x00000004ff367807 */ /* 0x000fe20002800000 */
[----:B------:R-:W0:Y:S01]  /*5460*/  LDGDEPBAR ;  /* 0x00000000000079af */ /* 0x000e220000000000 */
[----:B------:R-:W-:Y:S01]  /*5470*/  SEL R56, RZ, 0x4, P6 ;  /* 0x00000004ff387807 */ /* 0x000fe20003000000 */
[----:B--2---:R-:W-:Y:S01]  /*5480*/  IMAD.WIDE R122, R48, 0x4, R122 ;  /* 0x00000004307a7825 */ /* 0x004fe200078e027a */
[----:B------:R-:W-:Y:S01]  /*5490*/  ISETP.NE.U32.AND P5, PT, R52, RZ, PT ;  /* 0x000000ff3400720c */ /* 0x000fe20003fa5070 */
[----:B------:R1:W-:Y:S01]  /*54a0*/  LDGSTS.E [R42+0x1a000], desc[UR20][R132.64], P4 ;  /* 0x1a000000842a7fae */ /* 0x0003e2000a1a1014 */
[----:B------:R-:W-:-:S02]  /*54b0*/  SEL R52, R54, RZ, P2 ;  /* 0x000000ff36347207 */ /* 0x000fc40001000000 */
        /* <DEDUP_REMOVED lines=41> */
[----:B------:R-:W-:-:S02]  /*5750*/  SEL R54, R54, RZ, P2 ;  /* 0x000000ff36367207 */ /* 0x000fc40001000000 */
[----:B------:R-:W-:Y:S01]  /*5760*/  ISETP.NE.U32.AND P3, PT, R52, RZ, PT ;  /* 0x000000ff3400720c */ /* 0x000fe20003f65070 */
        /* <DEDUP_REMOVED lines=8> */
[----:B------:R-:W-:Y:S01]  /*57f0*/  ISETP.NE.U32.AND P5, PT, R54, RZ, PT ;  /* 0x000000ff3600720c */ /* 0x000fe20003fa5070 */
[----:B------:R3:W-:Y:S01]  /*5800*/  LDGSTS.E [R145+0xc000], desc[UR20][R138.64], P6 ;  /* 0x0c0000008a917fae */ /* 0x0007e2000b1a1014 */
[-C--:B------:R-:W-:Y:S02]  /*5810*/  ISETP.GE.AND P4, PT, R73, R50.reuse, PT ;  /* 0x000000324900720c */ /* 0x080fe40003f86270 */
[----:B------:R-:W-:Y:S01]  /*5820*/  ISETP.GE.AND P6, PT, R75, R50, PT ;  /* 0x000000324b00720c */ /* 0x000fe20003fc6270 */
[----:B------:R3:W-:Y:S01]  /*5830*/  LDGSTS.E [R145+0xc008], desc[UR20][R84.64], P3 ;  /* 0x0c00800054917fae */ /* 0x0007e200099a1014 */
[----:B------:R-:W-:Y:S02]  /*5840*/  SEL R54, RZ, 0x4, P4 ;  /* 0x00000004ff367807 */ /* 0x000fe40002000000 */
[----:B------:R-:W-:-:S02]  /*5850*/  SEL R52, R52, RZ, P2 ;  /* 0x000000ff34347207 */ /* 0x000fc40001000000 */
[----:B------:R-:W-:Y:S02]  /*5860*/  SEL R56, RZ, 0x4, P6 ;  /* 0x00000004ff387807 */ /* 0x000fe40003000000 */
[----:B------:R-:W-:Y:S01]  /*5870*/  ISETP.GE.AND P4, PT, R77, R50, PT ;  /* 0x000000324d00720c */ /* 0x000fe20003f86270 */
[----:B------:R3:W-:Y:S01]  /*5880*/  LDGSTS.E [R149+0xc000], desc[UR20][R86.64], P5 ;  /* 0x0c00000056957fae */ /* 0x0007e2000a9a1014 */
[----:B------:R-:W-:Y:S02]  /*5890*/  SEL R54, R54, RZ, P2 ;  /* 0x000000ff36367207 */ /* 0x000fe40001000000 */
[----:B------:R-:W-:Y:S02]  /*58a0*/  ISETP.NE.U32.AND P6, PT, R52, RZ, PT ;  /* 0x000000ff3400720c */ /* 0x000fe40003fc5070 */
[----:B------:R-:W-:Y:S02]  /*58b0*/  SEL R56, R56, RZ, P2 ;  /* 0x000000ff38387207 */ /* 0x000fe40001000000 */
[----:B------:R-:W-:-:S02]  /*58c0*/  SEL R52, RZ, 0x4, P4 ;  /* 0x00000004ff347807 */ /* 0x000fc40002000000 */
[----:B------:R-:W-:Y:S02]  /*58d0*/  ISETP.NE.U32.AND P3, PT, R54, RZ, PT ;  /* 0x000000ff3600720c */ /* 0x000fe40003f65070 */
[----:B------:R-:W-:Y:S02]  /*58e0*/  ISETP.GE.AND P4, PT, R147, R50, PT ;  /* 0x000000329300720c */ /* 0x000fe40003f86270 */
[----:B------:R-:W-:Y:S02]  /*58f0*/  ISETP.NE.U32.AND P5, PT, R56, RZ, PT ;  /* 0x000000ff3800720c */ /* 0x000fe40003fa5070 */
[----:B------:R-:W-:Y:S01]  /*5900*/  SEL R52, R52, RZ, P2 ;  /* 0x000000ff34347207 */ /* 0x000fe20001000000 */
[----:B------:R3:W-:Y:S01]  /*5910*/  LDGSTS.E [R149+0xc008], desc[UR20][R82.64], P6 ;  /* 0x0c00800052957fae */ /* 0x0007e2000b1a1014 */
[----:B------:R-:W-:Y:S02]  /*5920*/  SEL R54, RZ, 0x4, P4 ;  /* 0x00000004ff367807 */ /* 0x000fe40002000000 */
[----:B------:R-:W-:-:S02]  /*5930*/  ISETP.NE.U32.AND P4, PT, R52, RZ, PT ;  /* 0x000000ff3400720c */ /* 0x000fc40003f85070 */
[----:B------:R-:W-:Y:S01]  /*5940*/  SEL R54, R54, RZ, P2 ;  /* 0x000000ff36367207 */ /* 0x000fe20001000000 */
[----:B------:R3:W-:Y:S01]  /*5950*/  LDGSTS.E [R157+0xc000], desc[UR20][R90.64], P3 ;  /* 0x0c0000005a9d7fae */ /* 0x0007e200099a1014 */
[-C--:B------:R-:W-:Y:S02]  /*5960*/  ISETP.GE.AND P3, PT, R151, R50.reuse, PT ;  /* 0x000000329700720c */ /* 0x080fe40003f66270 */
[----:B------:R-:W-:Y:S01]  /*5970*/  ISETP.NE.U32.AND P6, PT, R54, RZ, PT ;  /* 0x000000ff3600720c */ /* 0x000fe20003fc5070 */
[----:B------:R3:W-:Y:S01]  /*5980*/  LDGSTS.E [R157+0xc008], desc[UR20][R88.64], P5 ;  /* 0x0c008000589d7fae */ /* 0x0007e2000a9a1014 */
[-C--:B------:R-:W-:Y:S02]  /*5990*/  ISETP.GE.AND P5, PT, R153, R50.reuse, PT ;  /* 0x000000329900720c */ /* 0x080fe40003fa6270 */
[----:B------:R-:W-:Y:S02]  /*59a0*/  SEL R52, RZ, 0x4, P3 ;  /* 0x00000004ff347807 */ /* 0x000fe40001800000 */
[----:B------:R-:W-:Y:S01]  /*59b0*/  SEL R54, RZ, 0x4, P5 ;  /* 0x00000004ff367807 */ /* 0x000fe20002800000 */
[----:B------:R3:W-:Y:S01]  /*59c0*/  LDGSTS.E [R159+0xc000], desc[UR20][R128.64], P4 ;  /* 0x0c000000809f7fae */ /* 0x0007e2000a1a1014 */
[----:B------:R-:W-:-:S02]  /*59d0*/  ISETP.GE.AND P4, PT, R10, R50, PT ;  /* 0x000000320a00720c */ /* 0x000fc40003f86270 */
[-C--:B------:R-:W-:Y:S02]  /*59e0*/  ISETP.GE.AND P3, PT, R155, R50.reuse, PT ;  /* 0x000000329b00720c */ /* 0x080fe40003f66270 */
[----:B------:R-:W-:Y:S01]  /*59f0*/  ISETP.GE.AND P5, PT, R161, R50, PT ;  /* 0x00000032a100720c */ /* 0x000fe20003fa6270 */
[----:B------:R3:W-:Y:S01]  /*5a00*/  LDGSTS.E [R159+0xc008], desc[UR20][R96.64], P6 ;  /* 0x0c008000609f7fae */ /* 0x0007e2000b1a1014 */
[----:B------:R-:W-:Y:S02]  /*5a10*/  SEL R52, R52, RZ, P2 ;  /* 0x000000ff34347207 */ /* 0x000fe40001000000 */
[----:B------:R-:W-:Y:S02]  /*5a20*/  SEL R54, R54, RZ, P2 ;  /* 0x000000ff36367207 */ /* 0x000fe40001000000 */
[----:B------:R-:W-:Y:S02]  /*5a30*/  SEL R56, RZ, 0x4, P3 ;  /* 0x00000004ff387807 */ /* 0x000fe40001800000 */
[----:B------:R-:W-:-:S02]  /*5a40*/  SEL R58, RZ, 0x4, P4 ;  /* 0x00000004ff3a7807 */ /* 0x000fc40002000000 */
[-C--:B------:R-:W-:Y:S02]  /*5a50*/  ISETP.GE.AND P3, PT, R163, R50.reuse, PT ;  /* 0x00000032a300720c */ /* 0x080fe40003f66270 */
[----:B------:R-:W-:Y:S02]  /*5a60*/  ISETP.GE.AND P4, PT, R165, R50, PT ;  /* 0x00000032a500720c */ /* 0x000fe40003f86270 */
[----:B------:R-:W-:Y:S02]  /*5a70*/  ISETP.NE.U32.AND P6, PT, R52, RZ, PT ;  /* 0x000000ff3400720c */ /* 0x000fe40003fc5070 */
[----:B------:R-:W-:Y:S02]  /*5a80*/  SEL R50, RZ, 0x4, P5 ;  /* 0x00000004ff327807 */ /* 0x000fe40002800000 */
[----:B------:R-:W-:Y:S02]  /*5a90*/  ISETP.NE.U32.AND P5, PT, R54, RZ, PT ;  /* 0x000000ff3600720c */ /* 0x000fe40003fa5070 */
[----:B------:R-:W-:-:S02]  /*5aa0*/  SEL R52, RZ, 0x4, P3 ;  /* 0x00000004ff347807 */ /* 0x000fc40001800000 */
[----:B------:R-:W-:Y:S02]  /*5ab0*/  SEL R54, RZ, 0x4, P4 ;  /* 0x00000004ff367807 */ /* 0x000fe40002000000 */
[----:B------:R-:W-:Y:S02]  /*5ac0*/  SEL R56, R56, RZ, P2 ;  /* 0x000000ff38387207 */ /* 0x000fe40001000000 */
[----:B------:R-:W-:Y:S01]  /*5ad0*/  SEL R50, R50, RZ, P2 ;  /* 0x000000ff32327207 */ /* 0x000fe20001000000 */
[----:B------:R3:W-:Y:S01]  /*5ae0*/  LDGSTS.E [R28+0xc000], desc[UR20][R94.64], P6 ;  /* 0x0c0000005e1c7fae */ /* 0x0007e2000b1a1014 */
[----:B------:R-:W-:Y:S02]  /*5af0*/  SEL R52, R52, RZ, P2 ;  /* 0x000000ff34347207 */ /* 0x000fe40001000000 */
[----:B------:R-:W-:Y:S01]  /*5b00*/  SEL R54, R54, RZ, P2 ;  /* 0x000000ff36367207 */ /* 0x000fe20001000000 */
[----:B------:R3:W-:Y:S01]  /*5b10*/  LDGSTS.E [R28+0xc008], desc[UR20][R136.64], P5 ;  /* 0x0c008000881c7fae */ /* 0x0007e2000a9a1014 */
[----:B------:R-:W-:-:S02]  /*5b20*/  SEL R58, R58, RZ, P2 ;  /* 0x000000ff3a3a7207 */ /* 0x000fc40001000000 */
[----:B------:R-:W-:Y:S01]  /*5b30*/  ISETP.NE.U32.AND P4, PT, R56, RZ, PT ;  /* 0x000000ff3800720c */ /* 0x000fe20003f85070 */
[----:B------:R-:W-:Y:S01]  /*5b40*/  IMAD.SHL.U32 R56, R48, 0x4, RZ ;  /* 0x0000000430387824 */ /* 0x000fe200078e00ff */
[----:B------:R-:W-:Y:S02]  /*5b50*/  ISETP.NE.U32.AND P2, PT, R50, RZ, PT ;  /* 0x000000ff3200720c */ /* 0x000fe40003f45070 */
[----:B------:R-:W-:Y:S01]  /*5b60*/  ISETP.NE.U32.AND P5, PT, R52, RZ, PT ;  /* 0x000000ff3400720c */ /* 0x000fe20003fa5070 */
[----:B------:R-:W-:Y:S01]  /*5b70*/  VIADD R52, R4, 0xffffff20 ;  /* 0xffffff2004347836 */ /* 0x000fe20000000000 */
[----:B------:R-:W-:Y:S02]  /*5b80*/  ISETP.NE.U32.AND P6, PT, R54, RZ, PT ;  /* 0x000000ff3600720c */ /* 0x000fe40003fc5070 */
[----:B------:R-:W-:Y:S02]  /*5b90*/  ISETP.NE.U32.AND P3, PT, R58, RZ, PT ;  /* 0x000000ff3a00720c */ /* 0x000fe40003f65070 */
[----:B------:R-:W-:-:S03]  /*5ba0*/  SHF.R.S32.HI R50, RZ, 0x1f, R48 ;  /* 0x0000001fff327819 */ /* 0x000fc60000011430 */
[----:B------:R3:W-:Y:S01]  /*5bb0*/  LDGSTS.E [R32+0xc000], desc[UR20][R126.64], P4 ;  /* 0x0c0000007e207fae */ /* 0x0007e2000a1a1014 */
[----:B------:R-:W-:Y:S02]  /*5bc0*/  SHF.L.U64.HI R54, R48, 0x2, R50 ;  /* 0x0000000230367819 */ /* 0x000fe40000010232 */
[----:B-1----:R-:W-:Y:S01]  /*5bd0*/  IADD3 R124, P4, PT, R124, R56, RZ ;  /* 0x000000387c7c7210 */ /* 0x002fe20007f9e0ff */
[----:B------:R3:W-:Y:S01]  /*5be0*/  LDGSTS.E [R32+0xc008], desc[UR20][R92.64], P2 ;  /* 0x0c0080005c207fae */ /* 0x0007e200091a1014 */
[----:B------:R-:W-:-:S03]  /*5bf0*/  ISETP.GT.AND P2, PT, R6, 0xff, PT ;  /* 0x000000ff0600780c */ /* 0x000fc60003f44270 */
[----:B------:R3:W-:Y:S01]  /*5c00*/  LDGSTS.E [R38+0xc000], desc[UR20][R122.64], P5 ;  /* 0x0c0000007a267fae */ /* 0x0007e2000a9a1014 */
[--C-:B------:R-:W-:Y:S01]  /*5c10*/  IMAD.X R125, R125, 0x1, R54.reuse, P4 ;  /* 0x000000017d7d7824 */ /* 0x100fe200020e0636 */
[----:B------:R-:W-:Y:S02]  /*5c20*/  ISETP.GE.AND P4, PT, R23, R52, PT ;  /* 0x000000341700720c */ /* 0x000fe40003f86270 */
[----:B------:R3:W-:Y:S01]  /*5c30*/  LDGSTS.E [R38+0xc008], desc[UR20][R120.64], P6 ;  /* 0x0c00800078267fae */ /* 0x0007e2000b1a1014 */
[----:B--2---:R-:W-:Y:S02]  /*5c40*/  IADD3 R98, P5, PT, R98, R56, RZ ;  /* 0x0000003862627210 */ /* 0x004fe40007fbe0ff */
[----:B------:R-:W-:Y:S01]  /*5c50*/  SEL R60, RZ, 0x4, P4 ;  /* 0x00000004ff3c7807 */ /* 0x000fe20002000000 */
[----:B------:R-:W0:Y:S02]  /*5c60*/  LDGDEPBAR ;  /* 0x00000000000079af */ /* 0x000e240000000000 */
[----:B------:R-:W-:Y:S01]  /*5c70*/  IMAD.X R99, R99, 0x1, R54, P5 ;  /* 0x0000000163637824 */ /* 0x000fe200028e0636 */
[----:B------:R-:W-:Y:S01]  /*5c80*/  ISETP.GE.AND P5, PT, R25, R52, PT ;  /* 0x000000341900720c */ /* 0x000fe20003fa6270 */
[----:B------:R3:W-:Y:S01]  /*5c90*/  LDGSTS.E [R42+0x1c000], desc[UR20][R132.64], P3 ;  /* 0x1c000000842a7fae */ /* 0x0007e200099a1014 */
[----:B------:R-:W-:-:S03]  /*5ca0*/  SEL R60, R60, RZ, P2 ;  /* 0x000000ff3c3c7207 */ /* 0x000fc60001000000 */
[----:B------:R3:W-:Y:S04]  /*5cb0*/  LDGSTS.E [R42+0x1c400], desc[UR20][R80.64], P3 ;  /* 0x1c400000502a7fae */ /* 0x0007e800099a1014 */
        /* <DEDUP_REMOVED lines=13> */
[----:B------:R3:W-:Y:S01]  /*5d90*/  LDGSTS.E [R46+0x1de00], desc[UR20][R118.64], P3 ;  /* 0x1de00000762e7fae */ /* 0x0007e200099a1014 */
[----:B------:R-:W-:-:S03]  /*5da0*/  ISETP.GE.AND P3, PT, R3, R52, PT ;  /* 0x000000340300720c */ /* 0x000fc60003f66270 */
[----:B------:R-:W0:Y:S01]  /*5db0*/  LDGDEPBAR ;  /* 0x00000000000079af */ /* 0x000e220000000000 */
[----:B------:R-:W-:Y:S02]  /*5dc0*/  SEL R58, RZ, 0x4, P3 ;  /* 0x00000004ff3a7807 */ /* 0x000fe40001800000 */
[----:B------:R-:W-:Y:S02]  /*5dd0*/  ISETP.NE.U32.AND P3, PT, RZ, UR8, PT ;  /* 0x00000008ff007c0c */ /* 0x000fe4000bf65070 */
[----:B------:R-:W-:Y:S02]  /*5de0*/  SEL R58, R58, RZ, P2 ;  /* 0x000000ff3a3a7207 */ /* 0x000fe40001000000 */
[----:B------:R-:W-:Y:S02]  /*5df0*/  ISETP.LT.OR P4, PT, R6, 0x20, P3 ;  /* 0x000000200600780c */ /* 0x000fe40001f81670 */
[----:B------:R-:W-:Y:S01]  /*5e00*/  ISETP.NE.U32.AND P6, PT, R58, RZ, PT ;  /* 0x000000ff3a00720c */ /* 0x000fe20003fc5070 */
[----:B------:R-:W-:-:S04]  /*5e10*/  DEPBAR.LE SB0, 0xc ;  /* 0x000083000000791a */ /* 0x000fc80000000000 */
[----:B------:R-:W-:Y:S06]  /*5e20*/  BAR.SYNC.DEFER_BLOCKING 0x0 ;  /* 0x0000000000007b1d */ /* 0x000fec0000010000 */
[----:B---3--:R-:W-:Y:S05]  /*5e30*/  @P4 BRA `(.L_x_6) ;  /* 0x0000000000844947 */ /* 0x008fea0003800000 */
[----:B------:R-:W-:Y:S02]  /*5e40*/  UIADD3 UR4, UPT, UPT, UR10, 0x10000, URZ ;  /* 0x000100000a047890 */ /* 0x000fe4000fffe0ff */
[----:B------:R-:W-:Y:S02]  /*5e50*/  USHF.R.U32.HI UR6, URZ, 0x4, UR10 ;  /* 0x00000004ff067899 */ /* 0x000fe4000801160a */
[----:B------:R-:W-:Y:S02]  /*5e60*/  USHF.R.U32.HI UR4, URZ, 0x4, UR4 ;  /* 0x00000004ff047899 */ /* 0x000fe40008011604 */
[----:B------:R-:W-:Y:S02]  /*5e70*/  USGXT.U32 UR6, UR6, 0xe ;  /* 0x0000000e0606789a */ /* 0x000fe40008000000 */
[----:B------:R-:W-:Y:S02]  /*5e80*/  USGXT.U32 UR8, UR4, 0xe ;  /* 0x0000000e0408789a */ /* 0x000fe40008000000 */
[----:B------:R-:W-:-:S02]  /*5e90*/  UIADD3 UR32, UP0, UPT, UR6, 0x2, URZ ;  /* 0x0000000206207890 */ /* 0x000fc4000ff1e0ff */
[----:B------:R-:W-:Y:S01]  /*5ea0*/  UIADD3 UR30, UP1, UPT, UR8, 0x2, URZ ;  /* 0x00000002081e7890 */ /* 0x000fe2000ff3e0ff */
[----:B------:R-:W-:Y:S01]  /*5eb0*/  UMOV UR4, URZ ;  /* 0x000000ff00047c82 */ /* 0x000fe20008000000 */
[----:B------:R-:W-:Y:S01]  /*5ec0*/  UMOV UR34, 0x0 ;  /* 0x0000000000227882 */ /* 0x000fe20000000000 */
[----:B------:R-:W-:Y:S02]  /*5ed0*/  UIADD3.X UR33, UPT, UPT, UR4, 0x40004040, URZ, UP0, !UPT ;  /* 0x4000404004217890 */ /* 0x000fe400087fe4ff */
[----:B------:R-:W-:Y:S02]  /*5ee0*/  UIADD3.X UR31, UPT, UPT, UR4, 0x40004040, URZ, UP1, !UPT ;  /* 0x40004040041f7890 */ /* 0x000fe40008ffe4ff */
[----:B------:R-:W-:Y:S02]  /*5ef0*/  UIADD3.64 UR14, UPT, UPT, UR32, 0x2, URZ ;  /* 0x00000002200e7897 */ /* 0x000fe4000fffe0ff */
[----:B------:R-:W-:Y:S02]  /*5f00*/  UIADD3.64 UR24, UPT, UPT, UR30, 0x2, URZ ;  /* 0x000000021e187897 */ /* 0x000fe4000fffe0ff */
[----:B------:R-:W-:-:S02]  /*5f10*/  UIADD3.64 UR26, UPT, UPT, UR32, 0x4, URZ ;  /* 0x00000004201a7897 */ /* 0x000fc4000fffe0ff */
[----:B------:R-:W-:Y:S01]  /*5f20*/  UIADD3.64 UR28, UPT, UPT, UR30, 0x4, URZ ;  /* 0x000000041e1c7897 */ /* 0x000fe2000fffe0ff */
[----:B------:R-:W-:Y:S01]  /*5f30*/  UMOV UR35, 0x4100910 ;  /* 0x0410091000237882 */ /* 0x000fe20000000000 */
[----:B------:R-:W-:Y:S01]  /*5f40*/  UMOV UR7, 0x40004040 ;  /* 0x4000404000077882 */ /* 0x000fe20000000000 */
[----:B------:R-:W-:Y:S01]  /*5f50*/  UMOV UR9, 0x40004040 ;  /* 0x4000404000097882 */ /* 0x000fe20000000000 */
[----:B------:R-:W-:Y:S01]  /*5f60*/  UMOV UR36, 0x0 ;  /* 0x0000000000247882 */ /* 0x000fe20000000000 */
[----:B------:R-:W-:Y:S01]  /*5f70*/  UMOV UR37, 0x4100910 ;  /* 0x0410091000257882 */ /* 0x000fe20000000000 */
[----:B------:R-:W-:Y:S01]  /*5f80*/  UMOV UR38, 0x0 ;  /* 0x0000000000267882 */ /* 0x000fe20000000000 */
[----:B------:R-:W-:Y:S01]  /*5f90*/  UMOV UR39, 0x4100910 ;  /* 0x0410091000277882 */ /* 0x000fe20000000000 */
[----:B------:R-:W-:Y:S01]  /*5fa0*/  UMOV UR4, UR12 ;  /* 0x0000000c00047c82 */ /* 0x000fe20008000000 */
[----:B------:R-:W-:Y:S01]  /*5fb0*/  UMOV UR5, URZ ;  /* 0x000000ff00057c82 */ /* 0x000fe20008000000 */
[----:B------:R1:W-:Y:S01]  /*5fc0*/  UTCHMMA gdesc[UR6], gdesc[UR8], tmem[UR22], tmem[UR34], idesc[UR35], !UPT ;  /* 0x00ff2208060075ea */ /* 0x0003e2000f800016 */
[----:B------:R-:W-:Y:S01]  /*5fd0*/  UMOV UR40, 0x0 ;  /* 0x0000000000287882 */ /* 0x000fe20000000000 */
[----:B------:R-:W-:Y:S01]  /*5fe0*/  UMOV UR41, 0x4100910 ;  /* 0x0410091000297882 */ /* 0x000fe20000000000 */
[----:B------:R1:W-:Y:S01]  /*5ff0*/  UTCHMMA gdesc[UR32], gdesc[UR30], tmem[UR22], tmem[UR36], idesc[UR37], UPT ;  /* 0x00ff241e200075ea */ /* 0x0003e2000b800016 */
[----:B------:R-:W-:Y:S01]  /*6000*/  UMOV UR4, UR4 ;  /* 0x0000000400047c82 */ /* 0x000fe20008000000 */
[----:B------:R1:W-:Y:S01]  /*6010*/  UTCHMMA gdesc[UR14], gdesc[UR24], tmem[UR22], tmem[UR38], idesc[UR39], UPT ;  /* 0x00ff26180e0075ea */ /* 0x0003e2000b800016 */
[----:B------:R1:W-:Y:S01]  /*6020*/  UTCHMMA gdesc[UR26], gdesc[UR28], tmem[UR22], tmem[UR40], idesc[UR41], UPT ;  /* 0x00ff281c1a0075ea */ /* 0x0003e2000b800016 */
[----:B------:R1:W-:Y:S01]  /*6030*/  UTCBAR [UR4], URZ ;  /* 0x000000ff040073e9 */ /* 0x0003e200080000ff */
[----:B------:R-:W-:Y:S01]  /*6040*/  NOP ;  /* 0x0000000000007918 */ /* 0x000fe20000000000 */
.L_x_6:
[----:B------:R-:W-:Y:S01]  /*6050*/  BAR.SYNC.DEFER_BLOCKING 0x0 ;  /* 0x0000000000007b1d */ /* 0x000fe20000010000 */
[----:B------:R-:W-:Y:S02]  /*6060*/  SEL R58, RZ, 0x4, P5 ;  /* 0x00000004ff3a7807 */ /* 0x000fe40002800000 */
[----:B------:R-:W-:Y:S02]  /*6070*/  IADD3 R138, P5, PT, R138, R56, RZ ;  /* 0x000000388a8a7210 */ /* 0x000fe40007fbe0ff */
[----:B------:R-:W-:Y:S01]  /*6080*/  ISETP.NE.U32.AND P4, PT, R60, RZ, PT ;  /* 0x000000ff3c00720c */ /* 0x000fe20003f85070 */
[----:B-1----:R-:W-:Y:S01]  /*6090*/  UMOV UR4, URZ ;  /* 0x000000ff00047c82 */ /* 0x002fe20008000000 */
[----:B------:R-:W-:Y:S01]  /*60a0*/  SEL R58, R58, RZ, P2 ;  /* 0x000000ff3a3a7207 */ /* 0x000fe20001000000 */
[----:B------:R-:W-:Y:S01]  /*60b0*/  IMAD.X R139, R139, 0x1, R54, P5 ;  /* 0x000000018b8b7824 */ /* 0x000fe200028e0636 */
[----:B------:R-:W-:Y:S01]  /*60c0*/  ISETP.GE.AND P5, PT, R29, R52, PT ;  /* 0x000000341d00720c */ /* 0x000fe20003fa6270 */
[----:B------:R-:W-:Y:S01]  /*60d0*/  @!PT LDS RZ, [RZ] ;  /* 0x00000000fffff984 */ /* 0x000fe20000000800 */
[----:B------:R-:W-:Y:S01]  /*60e0*/  @!PT LDS RZ, [RZ] ;  /* 0x00000000fffff984 */ /* 0x000fe20000000800 */
[----:B------:R-:W-:Y:S01]  /*60f0*/  @!PT LDS RZ, [RZ] ;  /* 0x00000000fffff984 */ /* 0x000fe20000000800 */
[----:B------:R-:W-:Y:S01]  /*6100*/  LDGSTS.E [R16+0xe000], desc[UR20][R124.64], P6 ;  /* 0x0e0000007c107fae */ /* 0x000fe2000b1a1014 */
[----:B------:R-:W-:-:S07]  /*6110*/  IADD3 R84, P6, PT, R84, R56, RZ ;  /* 0x0000003854547210 */ /* 0x000fce0007fde0ff */
[----:B------:R1:W-:Y:S01]  /*6120*/  LDGSTS.E [R16+0xe008], desc[UR20][R98.64], P4 ;  /* 0x0e00800062107fae */ /* 0x0003e2000a1a1014 */
[----:B------:R-:W-:Y:S01]  /*6130*/  IMAD.X R85, R85, 0x1, R54, P6 ;  /* 0x0000000155557824 */ /* 0x000fe200030e0636 */
[----:B------:R-:W-:Y:S02]  /*6140*/  ISETP.NE.U32.AND P6, PT, R58, RZ, PT ;  /* 0x000000ff3a00720c */ /* 0x000fe40003fc5070 */
[----:B------:R-:W-:Y:S02]  /*6150*/  SEL R58, RZ, 0x4, P5 ;  /* 0x00000004ff3a7807 */ /* 0x000fe40002800000 */
[----:B------:R-:W-:Y:S02]  /*6160*/  IADD3 R86, P5, PT, R86, R56, RZ ;  /* 0x0000003856567210 */ /* 0x000fe40007fbe0ff */
[----:B------:R-:W-:-:S03]  /*6170*/  SEL R58, R58, RZ, P2 ;  /* 0x000000ff3a3a7207 */ /* 0x000fc60001000000 */
[--C-:B------:R-:W-:Y:S01]  /*6180*/  IMAD.X R87, R87, 0x1, R54.reuse, P5 ;  /* 0x0000000157577824 */ /* 0x100fe200028e0636 */
[----:B------:R-:W-:Y:S02]  /*6190*/  ISETP.NE.U32.AND P4, PT, R58, RZ, PT ;  /* 0x000000ff3a00720c */ /* 0x000fe40003f85070 */
[----:B------:R-:W-:Y:S01]  /*61a0*/  ISETP.GE.AND P5, PT, R69, R52, PT ;  /* 0x000000344500720c */ /* 0x000fe20003fa6270 */
[----:B------:R-:W-:Y:S01]  /*61b0*/  LDGSTS.E [R145+0xe000], desc[UR20][R138.64], P6 ;  /* 0x0e0000008a917fae */ /* 0x000fe2000b1a1014 */
[-C--:B------:R-:W-:Y:S02]  /*61c0*/  IADD3 R90, P6, PT, R90, R56.reuse, RZ ;  /* 0x000000385a5a7210 */ /* 0x080fe40007fde0ff */
[----:B------:R-:W-:Y:S02]  /*61d0*/  SEL R58, RZ, 0x4, P5 ;  /* 0x00000004ff3a7807 */ /* 0x000fe40002800000 */
[----:B------:R-:W-:Y:S01]  /*61e0*/  IADD3 R82, P5, PT, R82, R56, RZ ;  /* 0x0000003852527210 */ /* 0x000fe20007fbe0ff */
[----:B------:R-:W-:Y:S01]  /*61f0*/  IMAD.X R91, R91, 0x1, R54, P6 ;  /* 0x000000015b5b7824 */ /* 0x000fe200030e0636 */
[----:B------:R-:W-:-:S03]  /*6200*/  SEL R58, R58, RZ, P2 ;  /* 0x000000ff3a3a7207 */ /* 0x000fc60001000000 */
[--C-:B------:R-:W-:Y:S01]  /*6210*/  IMAD.X R83, R83, 0x1, R54.reuse, P5 ;  /* 0x0000000153537824 */ /* 0x100fe200028e0636 */
[----:B------:R-:W-:Y:S01]  /*6220*/  IADD3 R88, P5, PT, R88, R56, RZ ;  /* 0x0000003858587210 */ /* 0x000fe20007fbe0ff */
[----:B------:R-:W-:Y:S01]  /*6230*/  LDGSTS.E [R145+0xe008], desc[UR20][R84.64], P4 ;  /* 0x0e00800054917fae */ /* 0x000fe2000a1a1014 */
[----:B------:R-:W-:Y:S02]  /*6240*/  ISETP.NE.U32.AND P6, PT, R58, RZ, PT ;  /* 0x000000ff3a00720c */ /* 0x000fe40003fc5070 */
[----:B------:R-:W-:Y:S01]  /*6250*/  ISETP.GE.AND P4, PT, R71, R52, PT ;  /* 0x000000344700720c */ /* 0x000fe20003f86270 */
[--C-:B------:R-:W-:Y:S01]  /*6260*/  IMAD.X R89, R89, 0x1, R54.reuse, P5 ;  /* 0x0000000159597824 */ /* 0x100fe200028e0636 */
[----:B-1----:R-:W-:Y:S02]  /*6270*/  IADD3 R98, P5, PT, R128, R56, RZ ;  /* 0x0000003880627210 */ /* 0x002fe40007fbe0ff */
[----:B------:R-:W-:Y:S02]  /*6280*/  SEL R16, RZ, 0x4, P4 ;  /* 0x00000004ff107807 */ /* 0x000fe40002000000 */
[----:B------:R-:W-:Y:S01]  /*6290*/  ISETP.GE.AND P4, PT, R73, R52, PT ;  /* 0x000000344900720c */ /* 0x000fe20003f86270 */
[----:B------:R-:W-:Y:S01]  /*62a0*/  IMAD.X R99, R129, 0x1, R54, P5 ;  /* 0x0000000181637824 */ /* 0x000fe200028e0636 */
[----:B------:R-:W-:-:S02]  /*62b0*/  SEL R16, R16, RZ, P2 ;  /* 0x000000ff10107207 */ /* 0x000fc40001000000 */
[----:B------:R-:W-:Y:S01]  /*62c0*/  SEL R58, RZ, 0x4, P4 ;  /* 0x00000004ff3a7807 */ /* 0x000fe20002000000 */
[----:B------:R1:W-:Y:S01]  /*62d0*/  LDGSTS.E [R149+0xe000], desc[UR20][R86.64], P6 ;  /* 0x0e00000056957fae */ /* 0x0003e2000b1a1014 */
[-C--:B------:R-:W-:Y:S02]  /*62e0*/  ISETP.GE.AND P5, PT, R77, R52.reuse, PT ;  /* 0x000000344d00720c */ /* 0x080fe40003fa6270 */
[----:B------:R-:W-:Y:S02]  /*62f0*/  ISETP.NE.U32.AND P4, PT, R16, RZ, PT ;  /* 0x000000ff1000720c */ /* 0x000fe40003f85070 */
[----:B------:R-:W-:Y:S02]  /*6300*/  ISETP.GE.AND P6, PT, R75, R52, PT ;  /* 0x000000344b00720c */ /* 0x000fe40003fc6270 */
[----:B------:R-:W-:Y:S02]  /*6310*/  SEL R16, RZ, 0x4, P5 ;  /* 0x00000004ff107807 */ /* 0x000fe40002800000 */
[----:B------:R-:W-:-:S02]  /*6320*/  IADD3 R94, P5, PT, R94, R56, RZ ;  /* 0x000000385e5e7210 */ /* 0x000fc40007fbe0ff */
[----:B------:R-:W-:Y:S02]  /*6330*/  SEL R60, RZ, 0x4, P6 ;  /* 0x00000004ff3c7807 */ /* 0x000fe40003000000 */
[----:B------:R-:W-:Y:S01]  /*6340*/  SEL R58, R58, RZ, P2 ;  /* 0x000000ff3a3a7207 */ /* 0x000fe20001000000 */
[--C-:B------:R-:W-:Y:S01]  /*6350*/  IMAD.X R95, R95, 0x1, R54.reuse, P5 ;  /* 0x000000015f5f7824 */ /* 0x100fe200028e0636 */
[-C--:B------:R-:W-:Y:S01]  /*6360*/  IADD3 R96, P6, PT, R96, R56.reuse, RZ ;  /* 0x0000003860607210 */ /* 0x080fe20007fde0ff */
[----:B------:R2:W-:Y:S01]  /*6370*/  LDGSTS.E [R149+0xe008], desc[UR20][R82.64], P4 ;  /* 0x0e00800052957fae */ /* 0x0005e2000a1a1014 */
[----:B------:R-:W-:Y:S02]  /*6380*/  ISETP.NE.U32.AND P5, PT, R58, RZ, PT ;  /* 0x000000ff3a00720c */ /* 0x000fe40003fa5070 */
[----:B------:R-:W-:Y:S01]  /*6390*/  SEL R60, R60, RZ, P2 ;  /* 0x000000ff3c3c7207 */ /* 0x000fe20001000000 */
[----:B------:R-:W-:Y:S01]  /*63a0*/  IMAD.X R97, R97, 0x1, R54, P6 ;  /* 0x0000000161617824 */ /* 0x000fe200030e0636 */
[----:B-1----:R-:W-:-:S02]  /*63b0*/  IADD3 R86, P6, PT, R136, R56, RZ ;  /* 0x0000003888567210 */ /* 0x002fc40007fde0ff */
[----:B------:R-:W-:Y:S02]  /*63c0*/  ISETP.NE.U32.AND P4, PT, R60, RZ, PT ;  /* 0x000000ff3c00720c */ /* 0x000fe40003f85070 */
[----:B------:R-:W-:Y:S01]  /*63d0*/  SEL R16, R16, RZ, P2 ;  /* 0x000000ff10107207 */ /* 0x000fe20001000000 */
[--C-:B------:R-:W-:Y:S01]  /*63e0*/  IMAD.X R87, R137, 0x1, R54.reuse, P6 ;  /* 0x0000000189577824 */ /* 0x100fe200030e0636 */
[-C--:B------:R-:W-:Y:S01]  /*63f0*/  IADD3 R124, P6, PT, R126, R56.reuse, RZ ;  /* 0x000000387e7c7210 */ /* 0x080fe20007fde0ff */
[----:B--2---:R-:W-:Y:S02]  /*6400*/  IMAD.SHL.U32 R83, R79, 0x4, RZ ;  /* 0x000000044f537824 */ /* 0x004fe400078e00ff */
[----:B------:R-:W-:Y:S01]  /*6410*/  LDGSTS.E [R157+0xe000], desc[UR20][R90.64], P5 ;  /* 0x0e0000005a9d7fae */ /* 0x000fe2000a9a1014 */
[----:B------:R-:W-:Y:S01]  /*6420*/  ISETP.NE.U32.AND P5, PT, R16, RZ, PT ;  /* 0x000000ff1000720c */ /* 0x000fe20003fa5070 */
[----:B------:R-:W-:Y:S01]  /*6430*/  IMAD.X R125, R127, 0x1, R54, P6 ;  /* 0x000000017f7d7824 */ /* 0x000fe200030e0636 */
[----:B------:R-:W-:-:S02]  /*6440*/  IADD3 R92, P6, PT, R92, R56, RZ ;  /* 0x000000385c5c7210 */ /* 0x000fc40007fde0ff */
[----:B------:R-:W-:Y:S01]  /*6450*/  SHF.R.S32.HI R16, RZ, 0x1f, R79 ;  /* 0x0000001fff107819 */ /* 0x000fe2000001144f */
[----:B------:R1:W-:Y:S01]  /*6460*/  LDGSTS.E [R157+0xe008], desc[UR20][R88.64], P4 ;  /* 0x0e008000589d7fae */ /* 0x0003e2000a1a1014 */
[----:B------:R-:W-:Y:S01]  /*6470*/  ISETP.GE.AND P4, PT, R147, R52, PT ;  /* 0x000000349300720c */ /* 0x000fe20003f86270 */
[--C-:B------:R-:W-:Y:S01]  /*6480*/  IMAD.X R93, R93, 0x1, R54.reuse, P6 ;  /* 0x000000015d5d7824 */ /* 0x100fe200030e0636 */
[----:B------:R-:W-:Y:S02]  /*6490*/  IADD3 R122, P6, PT, R122, R56, RZ ;  /* 0x000000387a7a7210 */ /* 0x000fe40007fde0ff */
[----:B------:R-:W-:Y:S02]  /*64a0*/  SEL R58, RZ, 0x4, P4 ;  /* 0x00000004ff3a7807 */ /* 0x000fe40002000000 */
[----:B------:R-:W-:Y:S01]  /*64b0*/  ISETP.GE.AND P4, PT, R151, R52, PT ;  /* 0x000000349700720c */ /* 0x000fe20003f86270 */
[----:B------:R-:W-:Y:S01]  /*64c0*/  IMAD.X R123, R123, 0x1, R54, P6 ;  /* 0x000000017b7b7824 */ /* 0x000fe200030e0636 */
[----:B------:R-:W-:Y:S01]  /*64d0*/  SEL R58, R58, RZ, P2 ;  /* 0x000000ff3a3a7207 */ /* 0x000fe20001000000 */
[----:B------:R2:W-:Y:S01]  /*64e0*/  LDGSTS.E [R159+0xe000], desc[UR20][R98.64], P5 ;  /* 0x0e000000629f7fae */ /* 0x0005e2000a9a1014 */
[----:B------:R-:W-:-:S02]  /*64f0*/  SHF.L.U64.HI R85, R79, 0x2, R16 ;  /* 0x000000024f557819 */ /* 0x000fc40000010210 */
[-C--:B-1----:R-:W-:Y:S02]  /*6500*/  IADD3 R88, P6, PT, R132, R83.reuse, RZ ;  /* 0x0000005384587210 */ /* 0x082fe40007fde0ff */
[----:B------:R-:W-:Y:S02]  /*6510*/  IADD3 R90, P5, PT, R120, R56, RZ ;  /* 0x00000038785a7210 */ /* 0x000fe40007fbe0ff */
[----:B------:R-:W-:Y:S01]  /*6520*/  SEL R60, RZ, 0x4, P4 ;  /* 0x00000004ff3c7807 */ /* 0x000fe20002000000 */
[----:B------:R-:W-:Y:S01]  /*6530*/  IMAD.X R89, R133, 0x1, R85, P6 ;  /* 0x0000000185597824 */ /* 0x000fe200030e0655 */
[----:B------:R-:W-:Y:S01]  /*6540*/  ISETP.NE.U32.AND P4, PT, R58, RZ, PT ;  /* 0x000000ff3a00720c */ /* 0x000fe20003f85070 */
[----:B------:R-:W-:Y:S01]  /*6550*/  IMAD.X R91, R121, 0x1, R54, P5 ;  /* 0x00000001795b7824 */ /* 0x000fe200028e0636 */
[-C--:B------:R-:W-:Y:S02]  /*6560*/  IADD3 R80, P5, PT, R80, R83.reuse, RZ ;  /* 0x0000005350507210 */ /* 0x080fe40007fbe0ff */
[----:B--2---:R-:W-:-:S02]  /*6570*/  IADD3 R98, P6, PT, R100, R83, RZ ;  /* 0x0000005364627210 */ /* 0x004fc40007fde0ff */
[----:B------:R-:W-:Y:S01]  /*6580*/  SEL R60, R60, RZ, P2 ;  /* 0x000000ff3c3c7207 */ /* 0x000fe20001000000 */
[--C-:B------:R-:W-:Y:S01]  /*6590*/  IMAD.X R81, R81, 0x1, R85.reuse, P5 ;  /* 0x0000000151517824 */ /* 0x100fe200028e0655 */
[----:B------:R-:W-:Y:S01]  /*65a0*/  IADD3 R100, P5, PT, R140, R83, RZ ;  /* 0x000000538c647210 */ /* 0x000fe20007fbe0ff */
[----:B------:R-:W-:Y:S01]  /*65b0*/  IMAD.X R99, R101, 0x1, R85, P6 ;  /* 0x0000000165637824 */ /* 0x000fe200030e0655 */
[----:B------:R-:W-:-:S03]  /*65c0*/  ISETP.NE.U32.AND P6, PT, R60, RZ, PT ;  /* 0x000000ff3c00720c */ /* 0x000fc60003fc5070 */
[----:B------:R1:W-:Y:S01]  /*65d0*/  LDGSTS.E [R159+0xe008], desc[UR20][R96.64], P4 ;  /* 0x0e008000609f7fae */ /* 0x0003e2000a1a1014 */
[-C--:B------:R-:W-:Y:S01]  /*65e0*/  ISETP.GE.AND P4, PT, R153, R52.reuse, PT ;  /* 0x000000349900720c */ /* 0x080fe20003f86270 */
[--C-:B------:R-:W-:Y:S01]  /*65f0*/  IMAD.X R101, R141, 0x1, R85.reuse, P5 ;  /* 0x000000018d657824 */ /* 0x100fe200028e0655 */
[-C--:B------:R-:W-:Y:S02]  /*6600*/  IADD3 R104, P5, PT, R104, R83.reuse, RZ ;  /* 0x0000005368687210 */ /* 0x080fe40007fbe0ff */
[----:B------:R-:W-:Y:S02]  /*6610*/  SEL R58, RZ, 0x4, P4 ;  /* 0x00000004ff3a7807 */ /* 0x000fe40002000000 */
[----:B------:R-:W-:Y:S01]  /*6620*/  ISETP.GE.AND P4, PT, R155, R52, PT ;  /* 0x000000349b00720c */ /* 0x000fe20003f86270 */
[----:B------:R-:W-:Y:S01]  /*6630*/  IMAD.X R105, R105, 0x1, R85, P5 ;  /* 0x0000000169697824 */ /* 0x000fe200028e0655 */
[----:B------:R-:W-:Y:S01]  /*6640*/  SEL R58, R58, RZ, P2 ;  /* 0x000000ff3a3a7207 */ /* 0x000fe20001000000 */
[----:B------:R2:W-:Y:S01]  /*6650*/  LDGSTS.E [R28+0xe000], desc[UR20][R94.64], P6 ;  /* 0x0e0000005e1c7fae */ /* 0x0005e2000b1a1014 */
[----:B------:R-:W-:-:S02]  /*6660*/  IADD3 R108, P5, PT, R108, R83, RZ ;  /* 0x000000536c6c7210 */ /* 0x000fc40007fbe0ff */
[-C--:B------:R-:W-:Y:S02]  /*6670*/  IADD3 R112, P6, PT, R112, R83.reuse, RZ ;  /* 0x0000005370707210 */ /* 0x080fe40007fde0ff */
[----:B------:R-:W-:Y:S01]  /*6680*/  SEL R60, RZ, 0x4, P4 ;  /* 0x00000004ff3c7807 */ /* 0x000fe20002000000 */
[--C-:B------:R-:W-:Y:S01]  /*6690*/  IMAD.X R109, R109, 0x1, R85.reuse, P5 ;  /* 0x000000016d6d7824 */ /* 0x100fe200028e0655 */
[----:B------:R-:W-:Y:S01]  /*66a0*/  ISETP.NE.U32.AND P4, PT, R58, RZ, PT ;  /* 0x000000ff3a00720c */ /* 0x000fe20003f85070 */
[--C-:B------:R-:W-:Y:S01]  /*66b0*/  IMAD.X R113, R113, 0x1, R85.reuse, P6 ;  /* 0x0000000171717824 */ /* 0x100fe200030e0655 */
[-C--:B-1----:R-:W-:Y:S02]  /*66c0*/  IADD3 R96, P5, PT, R116, R83.reuse, RZ ;  /* 0x0000005374607210 */ /* 0x082fe40007fbe0ff */
[-C--:B------:R-:W-:Y:S02]  /*66d0*/  IADD3 R116, P6, PT, R130, R83.reuse, RZ ;  /* 0x0000005382747210 */ /* 0x080fe40007fde0ff */
[----:B------:R-:W-:Y:S01]  /*66e0*/  SEL R60, R60, RZ, P2 ;  /* 0x000000ff3c3c7207 */ /* 0x000fe20001000000 */
[--C-:B------:R-:W-:Y:S01]  /*66f0*/  IMAD.X R97, R117, 0x1, R85.reuse, P5 ;  /* 0x0000000175617824 */ /* 0x100fe200028e0655 */
[----:B--2---:R-:W-:Y:S01]  /*6700*/  IADD3 R94, P5, PT, R134, R83, RZ ;  /* 0x00000053865e7210 */ /* 0x004fe20007fbe0ff */
[----:B------:R-:W-:Y:S01]  /*6710*/  IMAD.X R117, R131, 0x1, R85, P6 ;  /* 0x0000000183757824 */ /* 0x000fe200030e0655 */
[----:B------:R-:W-:-:S03]  /*6720*/  ISETP.NE.U32.AND P6, PT, R60, RZ, PT ;  /* 0x000000ff3c00720c */ /* 0x000fc60003fc5070 */
[----:B------:R1:W-:Y:S01]  /*6730*/  LDGSTS.E [R28+0xe008], desc[UR20][R86.64], P4 ;  /* 0x0e008000561c7fae */ /* 0x0003e2000a1a1014 */
[-C--:B------:R-:W-:Y:S01]  /*6740*/  ISETP.GE.AND P4, PT, R161, R52.reuse, PT ;  /* 0x00000034a100720c */ /* 0x080fe20003f86270 */
[--C-:B------:R-:W-:Y:S01]  /*6750*/  IMAD.X R95, R135, 0x1, R85.reuse, P5 ;  /* 0x00000001875f7824 */ /* 0x100fe200028e0655 */
[----:B------:R-:W-:Y:S02]  /*6760*/  IADD3 R120, P5, PT, R142, R83, RZ ;  /* 0x000000538e787210 */ /* 0x000fe40007fbe0ff */
[----:B------:R-:W-:Y:S02]  /*6770*/  SEL R58, RZ, 0x4, P4 ;  /* 0x00000004ff3a7807 */ /* 0x000fe40002000000 */
[----:B------:R-:W-:Y:S01]  /*6780*/  ISETP.GE.AND P4, PT, R163, R52, PT ;  /* 0x00000034a300720c */ /* 0x000fe20003f86270 */
[----:B------:R-:W-:Y:S01]  /*6790*/  IMAD.X R121, R143, 0x1, R85, P5 ;  /* 0x000000018f797824 */ /* 0x000fe200028e0655 */
[----:B------:R-:W-:Y:S01]  /*67a0*/  SEL R58, R58, RZ, P2 ;  /* 0x000000ff3a3a7207 */ /* 0x000fe20001000000 */
[----:B------:R2:W-:Y:S01]  /*67b0*/  LDGSTS.E [R32+0xe000], desc[UR20][R124.64], P6 ;  /* 0x0e0000007c207fae */ /* 0x0005e2000b1a1014 */
[----:B------:R-:W-:-:S02]  /*67c0*/  SEL R60, RZ, 0x4, P4 ;  /* 0x00000004ff3c7807 */ /* 0x000fc40002000000 */
[-C--:B------:R-:W-:Y:S02]  /*67d0*/  IADD3 R102, P6, PT, R102, R83.reuse, RZ ;  /* 0x0000005366667210 */ /* 0x080fe40007fde0ff */
[-C--:B------:R-:W-:Y:S02]  /*67e0*/  ISETP.GE.AND P4, PT, R165, R52.reuse, PT ;  /* 0x00000034a500720c */ /* 0x080fe40003f86270 */
[----:B------:R-:W-:Y:S01]  /*67f0*/  SEL R60, R60, RZ, P2 ;  /* 0x000000ff3c3c7207 */ /* 0x000fe20001000000 */
[----:B------:R-:W-:Y:S01]  /*6800*/  IMAD.X R103, R103, 0x1, R85, P6 ;  /* 0x0000000167677824 */ /* 0x000fe200030e0655 */
[----:B-1----:R-:W-:Y:S02]  /*6810*/  SEL R28, RZ, 0x4, P4 ;  /* 0x00000004ff1c7807 */ /* 0x002fe40002000000 */
[----:B------:R-:W-:Y:S02]  /*6820*/  IADD3 R86, P6, PT, R106, R83, RZ ;  /* 0x000000536a567210 */ /* 0x000fe40007fde0ff */
[----:B------:R-:W-:-:S02]  /*6830*/  ISETP.GE.AND P4, PT, R10, R52, PT ;  /* 0x000000340a00720c */ /* 0x000fc40003f86270 */
[----:B------:R-:W-:Y:S01]  /*6840*/  SEL R28, R28, RZ, P2 ;  /* 0x000000ff1c1c7207 */ /* 0x000fe20001000000 */
[--C-:B------:R-:W-:Y:S01]  /*6850*/  IMAD.X R87, R107, 0x1, R85.reuse, P6 ;  /* 0x000000016b577824 */ /* 0x100fe200030e0655 */
[----:B------:R-:W-:Y:S02]  /*6860*/  SEL R52, RZ, 0x4, P4 ;  /* 0x00000004ff347807 */ /* 0x000fe40002000000 */
[----:B------:R-:W-:Y:S02]  /*6870*/  IADD3 R106, P6, PT, R110, R83, RZ ;  /* 0x000000536e6a7210 */ /* 0x000fe40007fde0ff */
[----:B------:R-:W-:Y:S02]  /*6880*/  ISETP.NE.U32.AND P5, PT, R58, RZ, PT ;  /* 0x000000ff3a00720c */ /* 0x000fe40003fa5070 */
[----:B------:R-:W-:Y:S01]  /*6890*/  SEL R52, R52, RZ, P2 ;  /* 0x000000ff34347207 */ /* 0x000fe20001000000 */
[----:B------:R-:W-:Y:S01]  /*68a0*/  IMAD.X R107, R111, 0x1, R85, P6 ;  /* 0x000000016f6b7824 */ /* 0x000fe200030e0655 */
[----:B------:R-:W-:-:S02]  /*68b0*/  ISETP.NE.U32.AND P4, PT, R60, RZ, PT ;  /* 0x000000ff3c00720c */ /* 0x000fc40003f85070 */
[----:B------:R-:W-:Y:S02]  /*68c0*/  ISETP.NE.U32.AND P2, PT, R28, RZ, PT ;  /* 0x000000ff1c00720c */ /* 0x000fe40003f45070 */
[----:B------:R-:W-:-:S05]  /*68d0*/  ISETP.NE.U32.AND P6, PT, R52, RZ, PT ;  /* 0x000000ff3400720c */ /* 0x000fca0003fc5070 */
[----:B------:R2:W-:Y:S01]  /*68e0*/  LDGSTS.E [R32+0xe008], desc[UR20][R92.64], P5 ;  /* 0x0e0080005c207fae */ /* 0x0005e2000a9a1014 */
[----:B------:R-:W-:-:S03]  /*68f0*/  IADD3 R110, P5, PT, R114, R83, RZ ;  /* 0x00000053726e7210 */ /* 0x000fc60007fbe0ff */
[----:B------:R2:W-:Y:S01]  /*6900*/  LDGSTS.E [R38+0xe000], desc[UR20][R122.64], P4 ;  /* 0x0e0000007a267fae */ /* 0x0005e2000a1a1014 */
[----:B------:R-:W-:Y:S01]  /*6910*/  ISETP.GE.AND P4, PT, R6, 0x40, PT ;  /* 0x000000400600780c */ /* 0x000fe20003f86270 */
[----:B------:R-:W-:Y:S01]  /*6920*/  IMAD.X R111, R115, 0x1, R85, P5 ;  /* 0x00000001736f7824 */ /* 0x000fe200028e0655 */
[----:B------:R-:W-:Y:S01]  /*6930*/  IADD3 R114, P5, PT, R118, R83, RZ ;  /* 0x0000005376727210 */ /* 0x000fe20007fbe0ff */
[----:B------:R2:W-:Y:S01]  /*6940*/  LDGSTS.E [R38+0xe008], desc[UR20][R90.64], P2 ;  /* 0x0e0080005a267fae */ /* 0x0005e200091a1014 */
[----:B------:R-:W-:-:S03]  /*6950*/  ISETP.GE.AND P2, PT, R6, 0x20, PT ;  /* 0x000000200600780c */ /* 0x000fc60003f46270 */
[----:B------:R-:W0:Y:S01]  /*6960*/  LDGDEPBAR ;  /* 0x00000000000079af */ /* 0x000e220000000000 */
[----:B------:R-:W-:-:S03]  /*6970*/  IMAD.X R115, R119, 0x1, R85, P5 ;  /* 0x0000000177737824 */ /* 0x000fc600028e0655 */
        /* <DEDUP_REMOVED lines=16> */
[----:B------:R-:W0:Y:S01]  /*6a80*/  LDGDEPBAR ;  /* 0x00000000000079af */ /* 0x000e220000000000 */
[----:B------:R-:W-:Y:S05]  /*6a90*/  @!P4 BRA `(.L_x_7) ;  /* 0x00000018004cc947 */ /* 0x000fea0003800000 */
[----:B--2---:R-:W-:Y:S01]  /*6aa0*/  SHF.R.S32.HI R38, RZ, 0x1f, R12 ;  /* 0x0000001fff267819 */ /* 0x004fe2000001140c */
[-C--:B------:R-:W-:Y:S01]  /*6ab0*/  IMAD R95, R163, R78.reuse, RZ ;  /* 0x0000004ea35f7224 */ /* 0x080fe200078e02ff */
[C---:B------:R-:W-:Y:S01]  /*6ac0*/  IADD3 R108, P6, PT, R12.reuse, R67, RZ ;  /* 0x000000430c6c7210 */ /* 0x040fe20007fde0ff */
[-C--:B------:R-:W-:Y:S01]  /*6ad0*/  IMAD R97, R165, R78.reuse, RZ ;  /* 0x0000004ea5617224 */ /* 0x080fe200078e02ff */
[C---:B------:R-:W-:Y:S01]  /*6ae0*/  IADD3 R106, P5, PT, R12.reuse, R65, RZ ;  /* 0x000000410c6a7210 */ /* 0x040fe20007fbe0ff */
[----:B------:R-:W-:Y:S01]  /*6af0*/  IMAD R107, R161, R78, RZ ;  /* 0x0000004ea16b7224 */ /* 0x000fe200078e02ff */
[----:B------:R-:W-:Y:S01]  /*6b00*/  LEA.HI.X.SX32 R133, R67, R38, 0x1, P6 ;  /* 0x0000002643857211 */ /* 0x000fe200030f0eff */
[----:B------:R-:W-:Y:S01]  /*6b10*/  IMAD R103, R155, R78, RZ ;  /* 0x0000004e9b677224 */ /* 0x000fe200078e02ff */
[-C--:B------:R-:W-:Y:S01]  /*6b20*/  LEA.HI.X.SX32 R131, R65, R38.reuse, 0x1, P5 ;  /* 0x0000002641837211 */ /* 0x080fe200028f0eff */
[----:B------:R-:W-:Y:S01]  /*6b30*/  IMAD.MOV.U32 R94, RZ, RZ, RZ ;  /* 0x000000ffff5e7224 */ /* 0x000fe200078e00ff */
[C---:B------:R-:W-:Y:S01]  /*6b40*/  IADD3 R102, P6, PT, R12.reuse, R61, RZ ;  /* 0x0000003d0c667210 */ /* 0x040fe20007fde0ff */
[----:B------:R-:W-:Y:S01]  /*6b50*/  UMOV UR13, UR12 ;  /* 0x0000000c000d7c82 */ /* 0x000fe20008000000 */
[C---:B------:R-:W-:Y:S01]  /*6b60*/  IADD3 R91, P5, PT, R12.reuse, R59, RZ ;  /* 0x0000003b0c5b7210 */ /* 0x040fe20007fbe0ff */
[----:B------:R-:W-:Y:S01]  /*6b70*/  UMOV UR5, URZ ;  /* 0x000000ff00057c82 */ /* 0x000fe20008000000 */
[----:B------:R-:W-:Y:S01]  /*6b80*/  IADD3 R104, P4, PT, R12, R63, RZ ;  /* 0x0000003f0c687210 */ /* 0x000fe20007f9e0ff */
[----:B------:R-:W-:Y:S01]  /*6b90*/  UMOV UR6, URZ ;  /* 0x000000ff00067c82 */ /* 0x000fe20008000000 */
[-C--:B------:R-:W-:Y:S01]  /*6ba0*/  LEA.HI.X.SX32 R127, R61, R38.reuse, 0x1, P6 ;  /* 0x000000263d7f7211 */ /* 0x080fe200030f0eff */
[----:B------:R-:W-:Y:S01]  /*6bb0*/  UMOV UR7, URZ ;  /* 0x000000ff00077c82 */ /* 0x000fe20008000000 */
[----:B------:R-:W-:-:S02]  /*6bc0*/  LEA.HI.X.SX32 R100, R59, R38, 0x1, P5 ;  /* 0x000000263b647211 */ /* 0x000fc400028f0eff */
[-C--:B------:R-:W-:Y:S02]  /*6bd0*/  LEA.HI.X.SX32 R129, R63, R38.reuse, 0x1, P4 ;  /* 0x000000263f817211 */ /* 0x080fe400020f0eff */
[C---:B------:R-:W-:Y:S02]  /*6be0*/  IADD3 R61, P5, PT, R12.reuse, R53, RZ ;  /* 0x000000350c3d7210 */ /* 0x040fe40007fbe0ff */
[C---:B------:R-:W-:Y:S02]  /*6bf0*/  IADD3 R87, P4, PT, R12.reuse, R57, RZ ;  /* 0x000000390c577210 */ /* 0x040fe40007f9e0ff */
[----:B------:R-:W-:Y:S02]  /*6c00*/  IADD3 R65, P6, PT, R12, R55, RZ ;  /* 0x000000370c417210 */ /* 0x000fe40007fde0ff */
[-C--:B------:R-:W-:Y:S02]  /*6c10*/  LEA.HI.X.SX32 R90, R53, R38.reuse, 0x1, P5 ;  /* 0x00000026355a7211 */ /* 0x080fe400028f0eff */
[----:B------:R-:W-:-:S02]  /*6c20*/  LEA.HI.X.SX32 R98, R57, R38, 0x1, P4 ;  /* 0x0000002639627211 */ /* 0x000fc400020f0eff */
[C---:B------:R-:W-:Y:S02]  /*6c30*/  IADD3 R59, P5, PT, R12.reuse, R47, RZ ;  /* 0x0000002f0c3b7210 */ /* 0x040fe40007fbe0ff */
[C---:B------:R-:W-:Y:S02]  /*6c40*/  IADD3 R57, P4, PT, R12.reuse, R51, RZ ;  /* 0x000000330c397210 */ /* 0x040fe40007f9e0ff */
[-C--:B------:R-:W-:Y:S02]  /*6c50*/  LEA.HI.X.SX32 R96, R55, R38.reuse, 0x1, P6 ;  /* 0x0000002637607211 */ /* 0x080fe400030f0eff */
[C---:B------:R-:W-:Y:S02]  /*6c60*/  IADD3 R55, P6, PT, R12.reuse, R49, RZ ;  /* 0x000000310c377210 */ /* 0x040fe40007fde0ff */
[-C--:B------:R-:W-:Y:S01]  /*6c70*/  LEA.HI.X.SX32 R74, R47, R38.reuse, 0x1, P5 ;  /* 0x000000262f4a7211 */ /* 0x080fe200028f0eff */
[----:B------:R-:W-:Y:S01]  /*6c80*/  IMAD.SHL.U32 R47, R61, 0x4, RZ ;  /* 0x000000043d2f7824 */ /* 0x000fe200078e00ff */
[----:B------:R-:W-:Y:S01]  /*6c90*/  LEA.HI.X.SX32 R86, R51, R38, 0x1, P4 ;  /* 0x0000002633567211 */ /* 0x000fe200020f0eff */
[----:B------:R-:W-:Y:S01]  /*6ca0*/  IMAD.SHL.U32 R51, R57, 0x4, RZ ;  /* 0x0000000439337824 */ /* 0x000fe200078e00ff */
[----:B------:R-:W-:-:S02]  /*6cb0*/  IADD3 R81, P5, PT, R12, R41, RZ ;  /* 0x000000290c517210 */ /* 0x000fc40007fbe0ff */
[C---:B------:R-:W-:Y:S02]  /*6cc0*/  IADD3 R63, P4, PT, R12.reuse, R45, RZ ;  /* 0x0000002d0c3f7210 */ /* 0x040fe40007f9e0ff */
[-C--:B------:R-:W-:Y:S02]  /*6cd0*/  LEA.HI.X.SX32 R82, R49, R38.reuse, 0x1, P6 ;  /* 0x0000002631527211 */ /* 0x080fe400030f0eff */
[----:B------:R-:W-:Y:S02]  /*6ce0*/  IADD3 R67, P6, PT, R12, R43, RZ ;  /* 0x0000002b0c437210 */ /* 0x000fe40007fde0ff */
[-C--:B------:R-:W-:Y:S02]  /*6cf0*/  LEA.HI.X.SX32 R62, R41, R38.reuse, 0x1, P5 ;  /* 0x00000026293e7211 */ /* 0x080fe400028f0eff */
[----:B------:R-:W-:Y:S02]  /*6d00*/  LEA.HI.X.SX32 R70, R45, R38, 0x1, P4 ;  /* 0x000000262d467211 */ /* 0x000fe400020f0eff */
[----:B------:R-:W-:-:S02]  /*6d10*/  SHF.R.S32.HI R28, RZ, 0x1f, R8 ;  /* 0x0000001fff1c7819 */ /* 0x000fc40000011408 */
[----:B------:R-:W-:Y:S02]  /*6d20*/  IADD3 R32, P5, PT, R8, R33, RZ ;  /* 0x0000002108207210 */ /* 0x000fe40007fbe0ff */
[C---:B------:R-:W-:Y:S02]  /*6d30*/  IADD3 R89, P4, PT, R12.reuse, R39, RZ ;  /* 0x000000270c597210 */ /* 0x040fe40007f9e0ff */
[----:B------:R-:W-:Y:S01]  /*6d40*/  LEA.HI.X.SX32 R66, R43, R38, 0x1, P6 ;  /* 0x000000262b427211 */ /* 0x000fe200030f0eff */
[----:B------:R-:W-:Y:S01]  /*6d50*/  IMAD.SHL.U32 R43, R65, 0x4, RZ ;  /* 0x00000004412b7824 */ /* 0x000fe200078e00ff */
[----:B------:R-:W-:Y:S02]  /*6d60*/  IADD3 R93, P6, PT, R12, R35, RZ ;  /* 0x000000230c5d7210 */ /* 0x000fe40007fde0ff */
[----:B------:R-:W-:Y:S01]  /*6d70*/  LEA.HI.X.SX32 R125, R33, R28, 0x1, P5 ;  /* 0x0000001c217d7211 */ /* 0x000fe200028f0eff */
[----:B------:R-:W-:Y:S01]  /*6d80*/  IMAD.SHL.U32 R33, R91, 0x4, RZ ;  /* 0x000000045b217824 */ /* 0x000fe200078e00ff */
[----:B------:R-:W-:Y:S01]  /*6d90*/  LEA.HI.X.SX32 R46, R39, R38, 0x1, P4 ;  /* 0x00000026272e7211 */ /* 0x000fe200020f0eff */
[----:B------:R-:W-:Y:S01]  /*6da0*/  IMAD.SHL.U32 R39, R87, 0x4, RZ ;  /* 0x0000000457277824 */ /* 0x000fe200078e00ff */
[----:B------:R-:W-:Y:S01]  /*6db0*/  LEA R12, P5, R79, UR18, 0x5 ;  /* 0x000000124f0c7c11 */ /* 0x000fe2000f8a28ff */
[----:B------:R-:W-:Y:S01]  /*6dc0*/  UMOV UR18, 0x1 ;  /* 0x0000000100127882 */ /* 0x000fe20000000000 */
[----:B------:R-:W-:-:S02]  /*6dd0*/  IADD3 R52, P4, PT, R8, R27, RZ ;  /* 0x0000001b08347210 */ /* 0x000fc40007f9e0ff */
[----:B------:R-:W-:Y:S01]  /*6de0*/  LEA.HI.X R16, R79, UR19, R16, 0x5, P5 ;  /* 0x000000134f107c11 */ /* 0x000fe2000a8f2c10 */
[----:B------:R-:W-:Y:S01]  /*6df0*/  UMOV UR19, 0x7 ;  /* 0x0000000700137882 */ /* 0x000fe20000000000 */
[-C--:B------:R-:W-:Y:S01]  /*6e00*/  LEA.HI.X.SX32 R121, R27, R28.reuse, 0x1, P4 ;  /* 0x0000001c1b797211 */ /* 0x080fe200020f0eff */
[----:B------:R-:W-:Y:S01]  /*6e10*/  IMAD.SHL.U32 R27, R102, 0x4, RZ ;  /* 0x00000004661b7824 */ /* 0x000fe200078e00ff */
[C---:B------:R-:W-:Y:S02]  /*6e20*/  IADD3 R64, P5, PT, R8.reuse, R17, RZ ;  /* 0x0000001108407210 */ /* 0x040fe40007fbe0ff */
[----:B------:R-:W-:Y:S02]  /*6e30*/  IADD3 R60, P4, PT, R8, R19, RZ ;  /* 0x00000013083c7210 */ /* 0x000fe40007f9e0ff */
[-C--:B------:R-:W-:Y:S02]  /*6e40*/  LEA.HI.X.SX32 R115, R17, R28.reuse, 0x1, P5 ;  /* 0x0000001c11737211 */ /* 0x080fe400028f0eff */
[----:B------:R-:W-:Y:S01]  /*6e50*/  LEA.HI.X.SX32 R117, R19, R28, 0x1, P4 ;  /* 0x0000001c13757211 */ /* 0x000fe200020f0eff */
[----:B------:R-:W-:Y:S01]  /*6e60*/  IMAD.SHL.U32 R19, R104, 0x4, RZ ;  /* 0x0000000468137824 */ /* 0x000fe200078e00ff */
[----:B------:R-:W-:-:S02]  /*6e70*/  IADD3 R72, P5, PT, R8, R13, RZ ;  /* 0x0000000d08487210 */ /* 0x000fc40007fbe0ff */
[----:B------:R-:W-:Y:S02]  /*6e80*/  IADD3 R68, P4, PT, R8, R15, RZ ;  /* 0x0000000f08447210 */ /* 0x000fe40007f9e0ff */
[-C--:B------:R-:W-:Y:S02]  /*6e90*/  LEA.HI.X.SX32 R111, R13, R28.reuse, 0x1, P5 ;  /* 0x0000001c0d6f7211 */ /* 0x080fe400028f0eff */
[----:B------:R-:W-:Y:S01]  /*6ea0*/  LEA.HI.X.SX32 R113, R15, R28, 0x1, P4 ;  /* 0x0000001c0f717211 */ /* 0x000fe200020f0eff */
[----:B------:R-:W-:Y:S01]  /*6eb0*/  IMAD.SHL.U32 R15, R106, 0x4, RZ ;  /* 0x000000046a0f7824 */ /* 0x000fe200078e00ff */
[C---:B------:R-:W-:Y:S02]  /*6ec0*/  IADD3 R80, P5, PT, R8.reuse, R9, RZ ;  /* 0x0000000908507210 */ /* 0x040fe40007fbe0ff */
[----:B------:R-:W-:Y:S02]  /*6ed0*/  IADD3 R76, P4, PT, R8, R11, RZ ;  /* 0x0000000b084c7210 */ /* 0x000fe40007f9e0ff */
[----:B------:R-:W-:-:S02]  /*6ee0*/  LEA.HI.X.SX32 R38, R35, R38, 0x1, P6 ;  /* 0x0000002623267211 */ /* 0x000fc400030f0eff */
[-C--:B------:R-:W-:Y:S02]  /*6ef0*/  LEA.HI.X.SX32 R105, R9, R28.reuse, 0x1, P5 ;  /* 0x0000001c09697211 */ /* 0x080fe400028f0eff */
[----:B------:R-:W-:Y:S02]  /*6f00*/  IADD3 R42, P6, PT, R8, R31, RZ ;  /* 0x0000001f082a7210 */ /* 0x000fe40007fde0ff */
[----:B------:R-:W-:Y:S01]  /*6f10*/  LEA.HI.X.SX32 R109, R11, R28, 0x1, P4 ;  /* 0x0000001c0b6d7211 */ /* 0x000fe200020f0eff */
[----:B------:R-:W-:Y:S01]  /*6f20*/  IMAD.SHL.U32 R11, R108, 0x4, RZ ;  /* 0x000000046c0b7824 */ /* 0x000fe200078e00ff */
[C---:B------:R-:W-:Y:S02]  /*6f30*/  IADD3 R88, P5, PT, R8.reuse, R5, RZ ;  /* 0x0000000508587210 */ /* 0x040fe40007fbe0ff */
[----:B------:R-:W-:Y:S02]  /*6f40*/  IADD3 R84, P4, PT, R8, R7, RZ ;  /* 0x0000000708547210 */ /* 0x000fe40007f9e0ff */
[----:B------:R-:W-:-:S02]  /*6f50*/  SHF.R.S32.HI R9, RZ, 0x1f, R6 ;  /* 0x0000001fff097819 */ /* 0x000fc40000011406 */
[-C--:B------:R-:W-:Y:S02]  /*6f60*/  LEA.HI.X.SX32 R123, R31, R28.reuse, 0x1, P6 ;  /* 0x0000001c1f7b7211 */ /* 0x080fe400030f0eff */
[-C--:B------:R-:W-:Y:S02]  /*6f70*/  LEA.HI.X.SX32 R101, R5, R28.reuse, 0x1, P5 ;  /* 0x0000001c05657211 */ /* 0x080fe400028f0eff */
[C---:B------:R-:W-:Y:S02]  /*6f80*/  IADD3 R58, P6, PT, R8.reuse, R21, RZ ;  /* 0x00000015083a7210 */ /* 0x040fe40007fde0ff */
[----:B------:R-:W-:Y:S02]  /*6f90*/  LEA.HI.X.SX32 R99, R7, R28, 0x1, P4 ;  /* 0x0000001c07637211 */ /* 0x000fe400020f0eff */
[C---:B------:R-:W-:Y:S02]  /*6fa0*/  IADD3 R110, P5, PT, R8.reuse, R95, RZ ;  /* 0x0000005f086e7210 */ /* 0x040fe40007fbe0ff */
[----:B------:R-:W-:-:S02]  /*6fb0*/  IADD3 R92, P4, PT, R8, R97, RZ ;  /* 0x00000061085c7210 */ /* 0x000fc40007f9e0ff */
[----:B------:R-:W-:Y:S02]  /*6fc0*/  LEA.HI R6, R9, R6, RZ, 0x5 ;  /* 0x0000000609067211 */ /* 0x000fe400078f28ff */
[-C--:B------:R-:W-:Y:S02]  /*6fd0*/  LEA.HI.X.SX32 R119, R21, R28.reuse, 0x1, P6 ;  /* 0x0000001c15777211 */ /* 0x080fe400030f0eff */
[-C--:B------:R-:W-:Y:S02]  /*6fe0*/  LEA.HI.X.SX32 R95, R95, R28.reuse, 0x1, P5 ;  /* 0x0000001c5f5f7211 */ /* 0x080fe400028f0eff */
[----:B------:R-:W-:Y:S02]  /*6ff0*/  LEA.HI.X.SX32 R97, R97, R28, 0x1, P4 ;  /* 0x0000001c61617211 */ /* 0x000fe400020f0eff */
[C---:B------:R-:W-:Y:S02]  /*7000*/  IADD3 R114, P5, PT, R8.reuse, R107, RZ ;  /* 0x0000006b08727210 */ /* 0x040fe40007fbe0ff */
[----:B------:R-:W-:Y:S01]  /*7010*/  IADD3 R118, P6, PT, R8, R103, RZ ;  /* 0x0000006708767210 */ /* 0x000fe20007fde0ff */
[----:B------:R-:W-:Y:S01]  /*7020*/  VIADD R8, R4, 0xffffff00 ;  /* 0xffffff0004087836 */ /* 0x000fe20000000000 */
[----:B------:R-:W-:-:S02]  /*7030*/  SHF.R.S32.HI R6, RZ, 0x5, R6 ;  /* 0x00000005ff067819 */ /* 0x000fc40000011406 */
[----:B------:R-:W-:Y:S02]  /*7040*/  LEA R5, P4, R48, UR16, 0x5 ;  /* 0x0000001030057c11 */ /* 0x000fe4000f8828ff */
[----:B------:R-:W-:Y:S01]  /*7050*/  SHF.L.U64.HI R9, R108, 0x2, R133 ;  /* 0x000000026c097819 */ /* 0x000fe20000010285 */
[----:B------:R-:W-:Y:S01]  /*7060*/  VIADD R4, R6, 0xfffffff8 ;  /* 0xfffffff806047836 */ /* 0x000fe20000000000 */
[C---:B------:R-:W-:Y:S01]  /*7070*/  SHF.L.U64.HI R108, R110.reuse, 0x2, R95 ;  /* 0x000000026e6c7819 */ /* 0x040fe2000001025f */
[----:B------:R-:W-:Y:S01]  /*7080*/  IMAD.SHL.U32 R110, R110, 0x4, RZ ;  /* 0x000000046e6e7824 */ /* 0x000fe200078e00ff */
[-C--:B------:R-:W-:Y:S02]  /*7090*/  LEA.HI.X.SX32 R107, R107, R28.reuse, 0x1, P5 ;  /* 0x0000001c6b6b7211 */ /* 0x080fe400028f0eff */
[----:B------:R-:W-:Y:S02]  /*70a0*/  LEA.HI.X.SX32 R103, R103, R28, 0x1, P6 ;  /* 0x0000001c67677211 */ /* 0x000fe400030f0eff */
[----:B------:R-:W-:-:S02]  /*70b0*/  SHF.L.U64.HI R35, R87, 0x2, R98 ;  /* 0x0000000257237819 */ /* 0x000fc40000010262 */
[----:B------:R-:W-:Y:S02]  /*70c0*/  VIMNMX R95, PT, PT, R6, 0x2, !PT ;  /* 0x00000002065f7848 */ /* 0x000fe40007fe0100 */
[----:B------:R-:W-:Y:S01]  /*70d0*/  LEA.HI.X R7, R48, UR17, R50, 0x5, P4 ;  /* 0x0000001130077c11 */ /* 0x000fe2000a0f2c32 */
[----:B------:R-:W-:Y:S01]  /*70e0*/  IMAD.SHL.U32 R48, R52, 0x4, RZ ;  /* 0x0000000434307824 */ /* 0x000fe200078e00ff */
[C---:B------:R-:W-:Y:S01]  /*70f0*/  SHF.L.U64.HI R87, R89.reuse, 0x2, R46 ;  /* 0x0000000259577819 */ /* 0x040fe2000001022e */
[----:B------:R-:W-:Y:S01]  /*7100*/  IMAD.SHL.U32 R89, R89, 0x4, RZ ;  /* 0x0000000459597824 */ /* 0x000fe200078e00ff */
[----:B------:R-:W-:Y:S01]  /*7110*/  SHF.L.U64.HI R31, R91, 0x2, R100 ;  /* 0x000000025b1f7819 */ /* 0x000fe20000010264 */
[----:B------:R-:W-:Y:S01]  /*7120*/  VIADD R6, R95, 0xffffffff ;  /* 0xffffffff5f067836 */ /* 0x000fe20000000000 */
[----:B------:R-:W-:Y:S02]  /*7130*/  SHF.L.U64.HI R41, R65, 0x2, R96 ;  /* 0x0000000241297819 */ /* 0x000fe40000010260 */
[----:B------:R-:W-:-:S02]  /*7140*/  SHF.L.U64.HI R45, R61, 0x2, R90 ;  /* 0x000000023d2d7819 */ /* 0x000fc4000001025a */
[----:B------:R-:W-:Y:S02]  /*7150*/  SHF.L.U64.HI R49, R57, 0x2, R86 ;  /* 0x0000000239317819 */ /* 0x000fe40000010256 */
[----:B------:R-:W-:Y:S01]  /*7160*/  SHF.L.U64.HI R46, R52, 0x2, R121 ;  /* 0x00000002342e7819 */ /* 0x000fe20000010279 */
[C---:B------:R-:W-:Y:S01]  /*7170*/  IMAD.SHL.U32 R52, R58.reuse, 0x4, RZ ;  /* 0x000000043a347824 */ /* 0x040fe200078e00ff */
[C---:B------:R-:W-:Y:S01]  /*7180*/  SHF.L.U64.HI R53, R55.reuse, 0x2, R82 ;  /* 0x0000000237357819 */ /* 0x040fe20000010252 */
[----:B------:R-:W-:Y:S01]  /*7190*/  IMAD.SHL.U32 R55, R55, 0x4, RZ ;  /* 0x0000000437377824 */ /* 0x000fe200078e00ff */
        /* <DEDUP_REMOVED lines=10> */
[----:B------:R-:W-:-:S02]  /*7240*/  SHF.L.U64.HI R50, R58, 0x2, R119 ;  /* 0x000000023a327819 */ /* 0x000fc40000010277 */
        /* <DEDUP_REMOVED lines=27> */
[----:B------:R-:W-:Y:S02]  /*7400*/  SHF.L.U64.HI R17, R104, 0x2, R129 ;  /* 0x0000000268117819 */ /* 0x000fe40000010281 */
[----:B------:R-:W-:-:S07]  /*7410*/  SHF.L.U64.HI R21, R102, 0x2, R127 ;  /* 0x0000000266157819 */ /* 0x000fce000001027f */
.L_x_10:
[----:B------:R-:W-:Y:S01]  /*7420*/  UIADD3 UR5, UPT, UPT, UR5, 0x1, URZ ;  /* 0x0000000105057890 */ /* 0x000fe2000fffe0ff */
[----:B------:R-:W-:-:S04]  /*7430*/  DEPBAR.LE SB0, 0xc ;  /* 0x000083000000791a */ /* 0x000fc80000000000 */
[----:B------:R-:W-:Y:S01]  /*7440*/  ULEA UR12, UR18, UR10, 0x3 ;  /* 0x0000000a120c7291 */ /* 0x000fe2000f8e18ff */
[----:B------:R-:W-:Y:S01]  /*7450*/  IMAD.U32 R94, R94, -0x80000000, RZ ;  /* 0x800000005e5e7824 */ /* 0x000fe200078e00ff */
[----:B------:R-:W-:Y:S02]  /*7460*/  UISETP.GT.AND UP0, UPT, UR5, 0x7, UPT ;  /* 0x000000070500788c */ /* 0x000fe4000bf04270 */
[----:B------:R-:W-:Y:S02]  /*7470*/  UIADD3 UR12, UPT, UPT, UR12, 0x20000, URZ ;  /* 0x000200000c0c7890 */ /* 0x000fe4000fffe0ff */
[----:B------:R-:W-:Y:S01]  /*7480*/  USEL UR5, UR5, URZ, !UP0 ;  /* 0x000000ff05057287 */ /* 0x000fe2000c000000 */
[----:B------:R-:W-:Y:S06]  /*7490*/  BAR.SYNC.DEFER_BLOCKING 0x0 ;  /* 0x0000000000007b1d */ /* 0x000fec0000010000 */
[----:B---3--:R-:W-:Y:S05]  /*74a0*/  @P3 BRA `(.L_x_8) ;  /* 0x00000000009c3947 */ /* 0x008fea0003800000 */
[----:B------:R-:W-:Y:S01]  /*74b0*/  ULEA UR4, UR5, UR10, 0xd ;  /* 0x0000000a05047291 */ /* 0x000fe2000f8e68ff */
[----:B------:R-:W-:Y:S01]  /*74c0*/  UMOV UR8, URZ ;  /* 0x000000ff00087c82 */ /* 0x000fe20008000000 */
[----:B------:R-:W-:Y:S02]  /*74d0*/  UMOV UR9, URZ ;  /* 0x000000ff00097c82 */ /* 0x000fe40008000000 */
[----:B------:R-:W-:Y:S02]  /*74e0*/  USHF.R.U32.HI UR14, URZ, 0x4, UR4 ;  /* 0x00000004ff0e7899 */ /* 0x000fe40008011604 */
[----:B------:R-:W-:Y:S02]  /*74f0*/  UIADD3 UR4, UPT, UPT, UR4, 0x10000, URZ ;  /* 0x0001000004047890 */ /* 0x000fe4000fffe0ff */
[----:B------:R-:W-:Y:S02]  /*7500*/  USGXT.U32 UR14, UR14, 0xe ;  /* 0x0000000e0e0e789a */ /* 0x000fe40008000000 */
[----:B------:R-:W-:-:S02]  /*7510*/  USHF.R.U32.HI UR4, URZ, 0x4, UR4 ;  /* 0x00000004ff047899 */ /* 0x000fc40008011604 */
[----:B------:R-:W-:Y:S02]  /*7520*/  UIADD3 UR24, UP0, UPT, UR14, 0x2, URZ ;  /* 0x000000020e187890 */ /* 0x000fe4000ff1e0ff */
[----:B------:R-:W-:Y:S02]  /*7530*/  USGXT.U32 UR16, UR4, 0xe ;  /* 0x0000000e0410789a */ /* 0x000fe40008000000 */
[----:B------:R-:W-:Y:S01]  /*7540*/  UIADD3 UR28, UP1, UPT, UR24, 0x2, URZ ;  /* 0x00000002181c7890 */ /* 0x000fe2000ff3e0ff */
[----:B------:R-:W-:Y:S01]  /*7550*/  UMOV UR4, URZ ;  /* 0x000000ff00047c82 */ /* 0x000fe20008000000 */
[----:B------:R-:W-:Y:S01]  /*7560*/  UMOV UR34, 0x0 ;  /* 0x0000000000227882 */ /* 0x000fe20000000000 */
[----:B------:R-:W-:Y:S02]  /*7570*/  UIADD3.X UR25, UPT, UPT, UR4, 0x40004040, URZ, UP0, !UPT ;  /* 0x4000404004197890 */ /* 0x000fe400087fe4ff */
[----:B------:R-:W-:Y:S02]  /*7580*/  UIADD3 UR26, UP0, UPT, UR16, 0x2, URZ ;  /* 0x00000002101a7890 */ /* 0x000fe4000ff1e0ff */
[----:B------:R-:W-:-:S02]  /*7590*/  UIADD3.X UR29, UPT, UPT, UR25, URZ, URZ, UP1, !UPT ;  /* 0x000000ff191d7290 */ /* 0x000fc40008ffe4ff */
[----:B------:R-:W-:Y:S02]  /*75a0*/  UIADD3.X UR27, UPT, UPT, UR8, 0x40004040, URZ, UP0, !UPT ;  /* 0x40004040081b7890 */ /* 0x000fe400087fe4ff */
[----:B------:R-:W-:Y:S01]  /*75b0*/  UIADD3 UR30, UP0, UPT, UR24, 0x4, URZ ;  /* 0x00000004181e7890 */ /* 0x000fe2000ff1e0ff */
[----:B------:R-:W-:Y:S01]  /*75c0*/  UMOV UR8, UR12 ;  /* 0x0000000c00087c82 */ /* 0x000fe20008000000 */
[----:B------:R-:W-:Y:S01]  /*75d0*/  UMOV UR35, 0x4100910 ;  /* 0x0410091000237882 */ /* 0x000fe20000000000 */
[----:B------:R-:W-:Y:S01]  /*75e0*/  UMOV UR4, UR8 ;  /* 0x0000000800047c82 */ /* 0x000fe20008000000 */
[----:B------:R-:W-:Y:S02]  /*75f0*/  UIADD3 UR8, UP1, UPT, UR26, 0x2, URZ ;  /* 0x000000021a087890 */ /* 0x000fe4000ff3e0ff */
[----:B------:R-:W-:Y:S02]  /*7600*/  UIADD3.X UR31, UPT, UPT, UR25, URZ, URZ, UP0, !UPT ;  /* 0x000000ff191f7290 */ /* 0x000fe400087fe4ff */
[----:B------:R-:W-:-:S02]  /*7610*/  UIADD3 UR32, UP0, UPT, UR26, 0x4, URZ ;  /* 0x000000041a207890 */ /* 0x000fc4000ff1e0ff */
[----:B------:R-:W-:Y:S02]  /*7620*/  UIADD3.X UR9, UPT, UPT, UR27, URZ, URZ, UP1, !UPT ;  /* 0x000000ff1b097290 */ /* 0x000fe40008ffe4ff */
[----:B------:R-:W-:Y:S01]  /*7630*/  UIADD3.X UR33, UPT, UPT, UR27, URZ, URZ, UP0, !UPT ;  /* 0x000000ff1b217290 */ /* 0x000fe200087fe4ff */
[----:B------:R-:W-:Y:S01]  /*7640*/  UMOV UR15, 0x40004040 ;  /* 0x40004040000f7882 */ /* 0x000fe20000000000 */
[----:B------:R-:W-:Y:S01]  /*7650*/  UMOV UR17, 0x40004040 ;  /* 0x4000404000117882 */ /* 0x000fe20000000000 */
[----:B------:R-:W-:Y:S01]  /*7660*/  UMOV UR36, 0x0 ;  /* 0x0000000000247882 */ /* 0x000fe20000000000 */
[----:B------:R-:W-:Y:S01]  /*7670*/  UMOV UR37, 0x4100910 ;  /* 0x0410091000257882 */ /* 0x000fe20000000000 */
[----:B------:R-:W-:Y:S01]  /*7680*/  UMOV UR38, 0x0 ;  /* 0x0000000000267882 */ /* 0x000fe20000000000 */
[----:B------:R-:W-:Y:S01]  /*7690*/  UMOV UR39, 0x4100910 ;  /* 0x0410091000277882 */ /* 0x000fe20000000000 */
[----:B------:R1:W-:Y:S01]  /*76a0*/  UTCHMMA gdesc[UR14], gdesc[UR16], tmem[UR22], tmem[UR34], idesc[UR35], UPT ;  /* 0x00ff22100e0075ea */ /* 0x0003e2000b800016 */
[----:B------:R-:W-:Y:S01]  /*76b0*/  UMOV UR40, 0x0 ;  /* 0x0000000000287882 */ /* 0x000fe20000000000 */
[----:B------:R-:W-:Y:S01]  /*76c0*/  UMOV UR41, 0x4100910 ;  /* 0x0410091000297882 */ /* 0x000fe20000000000 */
[----:B------:R1:W-:Y:S01]  /*76d0*/  UTCHMMA gdesc[UR24], gdesc[UR26], tmem[UR22], tmem[UR36], idesc[UR37], UPT ;  /* 0x00ff241a180075ea */ /* 0x0003e2000b800016 */
[----:B------:R1:W-:Y:S01]  /*76e0*/  UTCHMMA gdesc[UR28], gdesc[UR8], tmem[UR22], tmem[UR38], idesc[UR39], UPT ;  /* 0x00ff26081c0075ea */ /* 0x0003e2000b800016 */
[----:B------:R1:W-:Y:S01]  /*76f0*/  UTCHMMA gdesc[UR30], gdesc[UR32], tmem[UR22], tmem[UR40], idesc[UR41], UPT ;  /* 0x00ff28201e0075ea */ /* 0x0003e2000b800016 */
[----:B------:R1:W-:Y:S01]  /*7700*/  UTCBAR [UR4], URZ ;  /* 0x000000ff040073e9 */ /* 0x0003e200080000ff */
[----:B------:R-:W-:Y:S01]  /*7710*/  NOP ;  /* 0x0000000000007918 */ /* 0x000fe20000000000 */
.L_x_8:
[----:B------:R-:W2:Y:S01]  /*7720*/  SYNCS.PHASECHK.TRANS64.TRYWAIT P4, [UR13], R94 ;  /* 0x0000005eff0075a7 */ /* 0x000ea2000808110d */
[----:B------:R-:W-:Y:S01]  /*7730*/  ISETP.LE.AND P5, PT, R4, UR7, PT ;  /* 0x0000000704007c0c */ /* 0x000fe2000bfa3270 */
[----:B-1----:R-:W-:Y:S01]  /*7740*/  UMOV UR4, UR6 ;  /* 0x0000000600047c82 */ /* 0x002fe20008000000 */
[----:B--2---:R-:W-:Y:S11]  /*7750*/  @!P4 BRA `(.L_x_9) ;  /* 0x000000200018c947 */ /* 0x004ff60003800000 */
.L_x_16:
[----:B------:R-:W-:Y:S01]  /*7760*/  BAR.SYNC.DEFER_BLOCKING 0x0 ;  /* 0x0000000000007b1d */ /* 0x000fe20000010000 */
[----:B------:R-:W-:Y:S01]  /*7770*/  ISETP.GE.AND P4, PT, R3, R8, PT ;  /* 0x000000080300720c */ /* 0x000fe20003f86270 */
[----:B------:R-:W-:Y:S02]  /*7780*/  UIADD3 UR19, UPT, UPT, UR19, 0x1, URZ ;  /* 0x0000000113137890 */ /* 0x000fe4000fffe0ff */
[----:B------:R-:W-:Y:S01]  /*7790*/  UIADD3 UR7, UPT, UPT, UR7, 0x1, URZ ;  /* 0x0000000107077890 */ /* 0x000fe2000fffe0ff */
[----:B------:R-:W-:Y:S01]  /*77a0*/  SEL R94, RZ, 0x4, P4 ;  /* 0x00000004ff5e7807 */ /* 0x000fe20002000000 */
[----:B------:R-:W-:Y:S01]  /*77b0*/  UISETP.GT.AND UP0, UPT, UR19, 0x7, UPT ;  /* 0x000000071300788c */ /* 0x000fe2000bf04270 */
[----:B------:R-:W-:Y:S01]  /*77c0*/  IADD3 R98, P4, PT, R5, R88, RZ ;  /* 0x0000005805627210 */ /* 0x000fe20007f9e0ff */
[----:B------:R-:W-:Y:S01]  /*77d0*/  UIADD3 UR18, UPT, UPT, UR18, 0x1, URZ ;  /* 0x0000000112127890 */ /* 0x000fe2000fffe0ff */
[----:B------:R-:W-:Y:S01]  /*77e0*/  SEL R94, R94, RZ, !P5 ;  /* 0x000000ff5e5e7207 */ /* 0x000fe20006800000 */
[----:B------:R-:W-:-:S02]  /*77f0*/  USEL UR19, UR19, URZ, !UP0 ;  /* 0x000000ff13137287 */ /* 0x000fc4000c000000 */
[----:B------:R-:W-:Y:S01]  /*7800*/  IMAD.X R99, R7, 0x1, R86, P4 ;  /* 0x0000000107637824 */ /* 0x000fe200020e0656 */
[----:B------:R-:W-:Y:S01]  /*7810*/  ISETP.NE.U32.AND P6, PT, R94, RZ, PT ;  /* 0x000000ff5e00720c */ /* 0x000fe20003fc5070 */
[----:B------:R-:W-:Y:S01]  /*7820*/  ULEA UR6, UR19, UR10, 0xd ;  /* 0x0000000a13067291 */ /* 0x000fe2000f8e68ff */
[----:B------:R-:W-:Y:S01]  /*7830*/  ISETP.GE.AND P4, PT, R23, R8, PT ;  /* 0x000000081700720c */ /* 0x000fe20003f86270 */
[----:B------:R-:W-:Y:S01]  /*7840*/  UISETP.GT.AND UP0, UPT, UR18, 0x1, UPT ;  /* 0x000000011200788c */ /* 0x000fe2000bf04270 */
[----:B------:R-:W-:Y:S02]  /*7850*/  UMOV UR13, UR12 ;  /* 0x0000000c000d7c82 */ /* 0x000fe40008000000 */
[----:B------:R-:W-:Y:S01]  /*7860*/  SEL R94, RZ, 0x4, P4 ;  /* 0x00000004ff5e7807 */ /* 0x000fe20002000000 */
[----:B------:R-:W-:Y:S01]  /*7870*/  VIADD R101, R14, UR6 ;  /* 0x000000060e657c36 */ /* 0x000fe20008000000 */
[----:B------:R-:W-:Y:S01]  /*7880*/  IADD3 R96, P4, PT, R5, R84, RZ ;  /* 0x0000005405607210 */ /* 0x000fe20007f9e0ff */
[----:B------:R-:W-:Y:S01]  /*7890*/  VIADD R103, R18, UR6 ;  /* 0x0000000612677c36 */ /* 0x000fe20008000000 */
[----:B------:R-:W-:Y:S01]  /*78a0*/  SEL R94, R94, RZ, !P5 ;  /* 0x000000ff5e5e7207 */ /* 0x000fe20006800000 */
[----:B------:R-:W-:Y:S01]  /*78b0*/  VIADD R105, R30, UR6 ;  /* 0x000000061e697c36 */ /* 0x000fe20008000000 */
[----:B------:R-:W-:Y:S01]  /*78c0*/  USEL UR18, UR18, URZ, !UP0 ;  /* 0x000000ff12127287 */ /* 0x000fe2000c000000 */
[----:B------:R-:W-:Y:S01]  /*78d0*/  @!PT LDS RZ, [RZ] ;  /* 0x00000000fffff984 */ /* 0x000fe20000000800 */
[----:B------:R-:W-:Y:S01]  /*78e0*/  @!PT LDS RZ, [RZ] ;  /* 0x00000000fffff984 */ /* 0x000fe20000000800 */
[----:B------:R-:W-:Y:S01]  /*78f0*/  @!PT LDS RZ, [RZ] ;  /* 0x00000000fffff984 */ /* 0x000fe20000000800 */
[----:B------:R1:W-:Y:S01]  /*7900*/  LDGSTS.E [R101], desc[UR20][R98.64], P6 ;  /* 0x0000000062657fae */ /* 0x0003e2000b1a1014 */
[----:B------:R-:W-:Y:S01]  /*7910*/  ISETP.NE.U32.AND P6, PT, R94, RZ, PT ;  /* 0x000000ff5e00720c */ /* 0x000fe20003fc5070 */
[----:B------:R-:W-:Y:S01]  /*7920*/  IMAD.X R97, R7, 0x1, R82, P4 ;  /* 0x0000000107617824 */ /* 0x000fe200020e0652 */
[----:B------:R-:W-:Y:S01]  /*7930*/  ISETP.GE.AND P4, PT, R25, R8, PT ;  /* 0x000000081900720c */ /* 0x000fe20003f86270 */
[----:B------:R-:W-:-:S02]  /*7940*/  VIADD R109, R40, UR6 ;  /* 0x00000006286d7c36 */ /* 0x000fc40008000000 */
[----:B------:R-:W-:Y:S01]  /*7950*/  VIADD R111, R44, UR6 ;  /* 0x000000062c6f7c36 */ /* 0x000fe20008000000 */
[----:B------:R-:W-:-:S04]  /*7960*/  SEL R94, RZ, 0x4, P4 ;  /* 0x00000004ff5e7807 */ /* 0x000fc80002000000 */
[----:B------:R-:W-:Y:S02]  /*7970*/  SEL R95, R94, RZ, !P5 ;  /* 0x000000ff5e5f7207 */ /* 0x000fe40006800000 */
[----:B------:R-:W-:Y:S01]  /*7980*/  IADD3 R94, P4, PT, R5, R80, RZ ;  /* 0x00000050055e7210 */ /* 0x000fe20007f9e0ff */
[----:B------:R2:W-:Y:S01]  /*7990*/  LDGSTS.E [R101+0x8], desc[UR20][R96.64], P6 ;  /* 0x0000800060657fae */ /* 0x0005e2000b1a1014 */
[----:B------:R-:W-:-:S03]  /*79a0*/  ISETP.NE.U32.AND P6, PT, R95, RZ, PT ;  /* 0x000000ff5f00720c */ /* 0x000fc60003fc5070 */
[----:B------:R-:W-:Y:S01]  /*79b0*/  IMAD.X R95, R7, 0x1, R78, P4 ;  /* 0x00000001075f7824 */ /* 0x000fe200020e064e */
[----:B------:R-:W-:-:S04]  /*79c0*/  ISETP.GE.AND P4, PT, R29, R8, PT ;  /* 0x000000081d00720c */ /* 0x000fc80003f86270 */
[----:B-1----:R-:W-:Y:S01]  /*79d0*/  SEL R98, RZ, 0x4, P4 ;  /* 0x00000004ff627807 */ /* 0x002fe20002000000 */
[----:B--2---:R-:W-:-:S03]  /*79e0*/  VIADD R101, R20, UR6 ;  /* 0x0000000614657c36 */ /* 0x004fc60008000000 */
[----:B------:R-:W-:Y:S01]  /*79f0*/  SEL R99, R98, RZ, !P5 ;  /* 0x000000ff62637207 */ /* 0x000fe20006800000 */
[----:B------:R1:W-:Y:S01]  /*7a00*/  LDGSTS.E [R103], desc[UR20][R94.64], P6 ;  /* 0x000000005e677fae */ /* 0x0003e2000b1a1014 */
[----:B------:R-:W-:Y:S02]  /*7a10*/  IADD3 R98, P4, PT, R5, R76, RZ ;  /* 0x0000004c05627210 */ /* 0x000fe40007f9e0ff */
[----:B------:R-:W-:-:S03]  /*7a20*/  ISETP.NE.U32.AND P6, PT, R99, RZ, PT ;  /* 0x000000ff6300720c */ /* 0x000fc60003fc5070 */
[----:B------:R-:W-:Y:S01]  /*7a30*/  IMAD.X R99, R7, 0x1, R74, P4 ;  /* 0x0000000107637824 */ /* 0x000fe200020e064a */
[----:B------:R-:W-:-:S04]  /*7a40*/  ISETP.GE.AND P4, PT, R69, R8, PT ;  /* 0x000000084500720c */ /* 0x000fc80003f86270 */
[----:B------:R-:W-:-:S04]  /*7a50*/  SEL R96, RZ, 0x4, P4 ;  /* 0x00000004ff607807 */ /* 0x000fc80002000000 */
[----:B------:R-:W-:Y:S01]  /*7a60*/  SEL R97, R96, RZ, !P5 ;  /* 0x000000ff60617207 */ /* 0x000fe20006800000 */
[----:B------:R2:W-:Y:S01]  /*7a70*/  LDGSTS.E [R103+0x8], desc[UR20][R98.64], P6 ;  /* 0x0000800062677fae */ /* 0x0005e2000b1a1014 */
[----:B------:R-:W-:Y:S02]  /*7a80*/  IADD3 R96, P4, PT, R5, R72, RZ ;  /* 0x0000004805607210 */ /* 0x000fe40007f9e0ff */
        /* <DEDUP_REMOVED lines=48> */
[----:B-1----:R-:W-:-:S04]  /*7d90*/  SEL R94, RZ, 0x4, P4 ;  /* 0x00000004ff5e7807 */ /* 0x002fc80002000000 */
[----:B------:R-:W-:Y:S01]  /*7da0*/  SEL R95, R94, RZ, !P5 ;  /* 0x000000ff5e5f7207 */ /* 0x000fe20006800000 */
[----:B------:R1:W-:Y:S01]  /*7db0*/  LDGSTS.E [R103], desc[UR20][R96.64], P6 ;  /* 0x0000000060677fae */ /* 0x0003e2000b1a1014 */
[----:B------:R-:W-:Y:S02]  /*7dc0*/  IADD3 R94, P4, PT, R5, R32, RZ ;  /* 0x00000020055e7210 */ /* 0x000fe40007f9e0ff */
[----:B------:R-:W-:-:S03]  /*7dd0*/  ISETP.NE.U32.AND P6, PT, R95, RZ, PT ;  /* 0x000000ff5f00720c */ /* 0x000fc60003fc5070 */
[----:B------:R-:W-:Y:S01]  /*7de0*/  IMAD.X R95, R7, 0x1, R28, P4 ;  /* 0x00000001075f7824 */ /* 0x000fe200020e061c */
[----:B------:R-:W-:-:S04]  /*7df0*/  ISETP.GE.AND P4, PT, R155, R8, PT ;  /* 0x000000089b00720c */ /* 0x000fc80003f86270 */
[----:B--2---:R-:W-:Y:S02]  /*7e00*/  SEL R98, RZ, 0x4, P4 ;  /* 0x00000004ff627807 */ /* 0x004fe40002000000 */
[----:B------:R-:W-:Y:S02]  /*7e10*/  IADD3 R100, P4, PT, R5, R118, RZ ;  /* 0x0000007605647210 */ /* 0x000fe40007f9e0ff */
[----:B------:R-:W-:Y:S01]  /*7e20*/  SEL R98, R98, RZ, !P5 ;  /* 0x000000ff62627207 */ /* 0x000fe20006800000 */
[----:B------:R2:W-:Y:S02]  /*7e30*/  LDGSTS.E [R103+0x8], desc[UR20][R94.64], P6 ;  /* 0x000080005e677fae */ /* 0x0005e4000b1a1014 */
[----:B------:R-:W-:Y:S01]  /*7e40*/  IMAD.X R101, R7, 0x1, R116, P4 ;  /* 0x0000000107657824 */ /* 0x000fe200020e0674 */
[----:B------:R-:W-:Y:S02]  /*7e50*/  ISETP.NE.U32.AND P6, PT, R98, RZ, PT ;  /* 0x000000ff6200720c */ /* 0x000fe40003fc5070 */
[----:B------:R-:W-:-:S04]  /*7e60*/  ISETP.GE.AND P4, PT, R161, R8, PT ;  /* 0x00000008a100720c */ /* 0x000fc80003f86270 */
[----:B-1----:R-:W-:Y:S02]  /*7e70*/  SEL R96, RZ, 0x4, P4 ;  /* 0x00000004ff607807 */ /* 0x002fe40002000000 */
[----:B------:R-:W-:Y:S01]  /*7e80*/  IADD3 R98, P4, PT, R5, R114, RZ ;  /* 0x0000007205627210 */ /* 0x000fe20007f9e0ff */
[----:B--2---:R-:W-:Y:S01]  /*7e90*/  VIADD R103, R34, UR6 ;  /* 0x0000000622677c36 */ /* 0x004fe20008000000 */
[----:B------:R-:W-:Y:S01]  /*7ea0*/  SEL R96, R96, RZ, !P5 ;  /* 0x000000ff60607207 */ /* 0x000fe20006800000 */
[----:B------:R-:W-:Y:S02]  /*7eb0*/  USEL UR6, URZ, 0x1, !UP0 ;  /* 0x00000001ff067887 */ /* 0x000fe4000c000000 */
[----:B------:R1:W-:Y:S01]  /*7ec0*/  LDGSTS.E [R105], desc[UR20][R100.64], P6 ;  /* 0x0000000064697fae */ /* 0x0003e2000b1a1014 */
[----:B------:R-:W-:Y:S01]  /*7ed0*/  ISETP.NE.U32.AND P6, PT, R96, RZ, PT ;  /* 0x000000ff6000720c */ /* 0x000fe20003fc5070 */
[----:B------:R-:W-:Y:S01]  /*7ee0*/  IMAD.X R99, R7, 0x1, R112, P4 ;  /* 0x0000000107637824 */ /* 0x000fe200020e0670 */
[----:B------:R-:W-:Y:S01]  /*7ef0*/  IADD3 R96, P4, PT, R5, R110, RZ ;  /* 0x0000006e05607210 */ /* 0x000fe20007f9e0ff */
[----:B------:R-:W-:-:S04]  /*7f00*/  ULOP3.LUT UR6, UR4, UR6, URZ, 0x3c, !UPT ;  /* 0x0000000604067292 */ /* 0x000fc8000f8e3cff */
[----:B------:R-:W-:Y:S01]  /*7f10*/  IMAD.X R97, R7, 0x1, R108, P4 ;  /* 0x0000000107617824 */ /* 0x000fe200020e066c */
[----:B------:R-:W-:-:S04]  /*7f20*/  ISETP.GE.AND P4, PT, R163, R8, PT ;  /* 0x00000008a300720c */ /* 0x000fc80003f86270 */
[----:B------:R-:W-:Y:S01]  /*7f30*/  SEL R95, RZ, 0x4, P4 ;  /* 0x00000004ff5f7807 */ /* 0x000fe20002000000 */
[----:B------:R2:W-:Y:S01]  /*7f40*/  LDGSTS.E [R105+0x8], desc[UR20][R98.64], P6 ;  /* 0x0000800062697fae */ /* 0x0005e2000b1a1014 */
[----:B------:R-:W-:Y:S02]  /*7f50*/  ISETP.GE.AND P4, PT, R165, R8, PT ;  /* 0x00000008a500720c */ /* 0x000fe40003f86270 */
[----:B------:R-:W-:Y:S02]  /*7f60*/  IADD3 R94, P6, PT, R5, R92, RZ ;  /* 0x0000005c055e7210 */ /* 0x000fe40007fde0ff */
[----:B-1----:R-:W-:Y:S02]  /*7f70*/  SEL R100, RZ, 0x4, P4 ;  /* 0x00000004ff647807 */ /* 0x002fe40002000000 */
[----:B------:R-:W-:Y:S01]  /*7f80*/  SEL R102, R95, RZ, !P5 ;  /* 0x000000ff5f667207 */ /* 0x000fe20006800000 */
[----:B------:R-:W-:Y:S01]  /*7f90*/  IMAD.X R95, R7, 0x1, R90, P6 ;  /* 0x00000001075f7824 */ /* 0x000fe200030e065a */
[----:B------:R-:W-:Y:S01]  /*7fa0*/  ISETP.GE.AND P4, PT, R10, R8, PT ;  /* 0x000000080a00720c */ /* 0x000fe20003f86270 */
[----:B------:R-:W-:Y:S01]  /*7fb0*/  VIADD R8, R8, 0xffffffe0 ;  /* 0xffffffe008087836 */ /* 0x000fe20000000000 */
[----:B------:R-:W-:-:S02]  /*7fc0*/  SEL R100, R100, RZ, !P5 ;  /* 0x000000ff64647207 */ /* 0x000fc40006800000 */
[----:B------:R-:W-:Y:S02]  /*7fd0*/  ISETP.NE.U32.AND P6, PT, R102, RZ, PT ;  /* 0x000000ff6600720c */ /* 0x000fe40003fc5070 */
[----:B------:R-:W-:Y:S02]  /*7fe0*/  SEL R101, RZ, 0x4, P4 ;  /* 0x00000004ff657807 */ /* 0x000fe40002000000 */
[----:B------:R-:W-:Y:S02]  /*7ff0*/  ISETP.NE.U32.AND P4, PT, R100, RZ, PT ;  /* 0x000000ff6400720c */ /* 0x000fe40003f85070 */
[----:B------:R-:W-:-:S04]  /*8000*/  SEL R101, R101, RZ, !P5 ;  /* 0x000000ff65657207 */ /* 0x000fc80006800000 */
[----:B------:R-:W-:-:S03]  /*8010*/  ISETP.NE.U32.AND P5, PT, R101, RZ, PT ;  /* 0x000000ff6500720c */ /* 0x000fc60003fa5070 */
[----:B------:R1:W-:Y:S01]  /*8020*/  LDGSTS.E [R103], desc[UR20][R96.64], P6 ;  /* 0x0000000060677fae */ /* 0x0003e2000b1a1014 */
[----:B--2---:R-:W-:-:S03]  /*8030*/  IADD3 R98, P6, PT, R12, R93, RZ ;  /* 0x0000005d0c627210 */ /* 0x004fc60007fde0ff */
[----:B------:R2:W-:Y:S01]  /*8040*/  LDGSTS.E [R103+0x8], desc[UR20][R94.64], P4 ;  /* 0x000080005e677fae */ /* 0x0005e2000a1a1014 */
[----:B------:R-:W-:Y:S01]  /*8050*/  IADD3 R100, P4, PT, R12, R81, RZ ;  /* 0x000000510c647210 */ /* 0x000fe20007f9e0ff */
[----:B------:R-:W-:Y:S01]  /*8060*/  IMAD.X R99, R16, 0x1, R91, P6 ;  /* 0x0000000110637824 */ /* 0x000fe200030e065b */
[----:B------:R-:W-:Y:S01]  /*8070*/  IADD3 R106, P6, PT, R12, R63, RZ ;  /* 0x0000003f0c6a7210 */ /* 0x000fe20007fde0ff */
[----:B------:R-:W0:Y:S02]  /*8080*/  LDGDEPBAR ;  /* 0x00000000000079af */ /* 0x000e240000000000 */
[----:B------:R-:W-:Y:S01]  /*8090*/  IMAD.X R101, R16, 0x1, R79, P4 ;  /* 0x0000000110657824 */ /* 0x000fe200020e064f */
[----:B------:R-:W-:Y:S01]  /*80a0*/  IADD3 R104, P4, PT, R12, R55, RZ ;  /* 0x000000370c687210 */ /* 0x000fe20007f9e0ff */
[----:B------:R-:W-:Y:S01]  /*80b0*/  IMAD.X R107, R16, 0x1, R61, P6 ;  /* 0x00000001106b7824 */ /* 0x000fe200030e063d */
[----:B------:R-:W-:Y:S01]  /*80c0*/  IADD3 R102, P6, PT, R12, R47, RZ ;  /* 0x0000002f0c667210 */ /* 0x000fe20007fde0ff */
[----:B------:R3:W-:Y:S02]  /*80d0*/  LDGSTS.E [R109+0x10000], desc[UR20][R98.64], P5 ;  /* 0x10000000626d7fae */ /* 0x0007e4000a9a1014 */
[----:B------:R-:W-:Y:S01]  /*80e0*/  IMAD.X R105, R16, 0x1, R53, P4 ;  /* 0x0000000110697824 */ /* 0x000fe200020e0635 */
[----:B-1----:R-:W-:Y:S01]  /*80f0*/  IADD3 R96, P4, PT, R12, R39, RZ ;  /* 0x000000270c607210 */ /* 0x002fe20007f9e0ff */
[----:B--2---:R-:W-:Y:S01]  /*8100*/  IMAD.X R103, R16, 0x1, R45, P6 ;  /* 0x0000000110677824 */ /* 0x004fe200030e062d */
[----:B------:R1:W-:Y:S01]  /*8110*/  LDGSTS.E [R109+0x10400], desc[UR20][R100.64], P5 ;  /* 0x10400000646d7fae */ /* 0x0003e2000a9a1014 */
[----:B------:R-:W-:-:S02]  /*8120*/  IADD3 R94, P6, PT, R12, R27, RZ ;  /* 0x0000001b0c5e7210 */ /* 0x000fc40007fde0ff */
[C---:B------:R-:W-:Y:S01]  /*8130*/  IMAD.X R97, R16.reuse, 0x1, R35, P4 ;  /* 0x0000000110617824 */ /* 0x040fe200020e0623 */
[----:B------:R2:W-:Y:S02]  /*8140*/  LDGSTS.E [R109+0x10800], desc[UR20][R106.64], P5 ;  /* 0x108000006a6d7fae */ /* 0x0005e4000a9a1014 */
[----:B------:R-:W-:Y:S01]  /*8150*/  IMAD.X R95, R16, 0x1, R21, P6 ;  /* 0x00000001105f7824 */ /* 0x000fe200030e0615 */
[----:B---3--:R-:W-:Y:S01]  /*8160*/  IADD3 R98, P4, PT, R12, R15, RZ ;  /* 0x0000000f0c627210 */ /* 0x008fe20007f9e0ff */
[----:B------:R3:W-:Y:S04]  /*8170*/  LDGSTS.E [R109+0x10c00], desc[UR20][R104.64], P5 ;  /* 0x10c00000686d7fae */ /* 0x0007e8000a9a1014 */
[----:B------:R-:W-:Y:S01]  /*8180*/  IMAD.X R99, R16, 0x1, R13, P4 ;  /* 0x0000000110637824 */ /* 0x000fe200020e060d */
[C---:B-1----:R-:W-:Y:S01]  /*8190*/  IADD3 R100, P6, PT, R12.reuse, R89, RZ ;  /* 0x000000590c647210 */ /* 0x042fe20007fde0ff */
[----:B------:R1:W-:Y:S01]  /*81a0*/  LDGSTS.E [R109+0x11000], desc[UR20][R102.64], P5 ;  /* 0x11000000666d7fae */ /* 0x0003e2000a9a1014 */
[----:B--2---:R-:W-:-:S03]  /*81b0*/  IADD3 R106, P4, PT, R12, R67, RZ ;  /* 0x000000430c6a7210 */ /* 0x004fc60007f9e0ff */
[----:B------:R-:W-:Y:S01]  /*81c0*/  IMAD.X R101, R16, 0x1, R87, P6 ;  /* 0x0000000110657824 */ /* 0x000fe200030e0657 */
[----:B------:R2:W-:Y:S01]  /*81d0*/  LDGSTS.E [R109+0x11400], desc[UR20][R96.64], P5 ;  /* 0x11400000606d7fae */ /* 0x0005e2000a9a1014 */
[----:B---3--:R-:W-:Y:S01]  /*81e0*/  IADD3 R104, P6, PT, R12, R59, RZ ;  /* 0x0000003b0c687210 */ /* 0x008fe20007fde0ff */
[C---:B------:R-:W-:Y:S02]  /*81f0*/  IMAD.X R107, R16.reuse, 0x1, R65, P4 ;  /* 0x00000001106b7824 */ /* 0x040fe400020e0641 */
[----:B------:R3:W-:Y:S02]  /*8200*/  LDGSTS.E [R109+0x11800], desc[UR20][R94.64], P5 ;  /* 0x118000005e6d7fae */ /* 0x0007e4000a9a1014 */
[----:B------:R-:W-:Y:S01]  /*8210*/  IMAD.X R105, R16, 0x1, R57, P6 ;  /* 0x0000000110697824 */ /* 0x000fe200030e0639 */
[----:B-1----:R-:W-:Y:S01]  /*8220*/  IADD3 R102, P4, PT, R12, R51, RZ ;  /* 0x000000330c667210 */ /* 0x002fe20007f9e0ff */
[----:B------:R1:W-:Y:S04]  /*8230*/  LDGSTS.E [R109+0x11c00], desc[UR20][R98.64], P5 ;  /* 0x11c00000626d7fae */ /* 0x0003e8000a9a1014 */
[----:B------:R-:W-:Y:S01]  /*8240*/  IMAD.X R103, R16, 0x1, R49, P4 ;  /* 0x0000000110677824 */ /* 0x000fe200020e0631 */
[C---:B--2---:R-:W-:Y:S01]  /*8250*/  IADD3 R96, P4, PT, R12.reuse, R33, RZ ;  /* 0x000000210c607210 */ /* 0x044fe20007f9e0ff */
[----:B------:R2:W-:Y:S01]  /*8260*/  LDGSTS.E [R111+0x10200], desc[UR20][R100.64], P5 ;  /* 0x10200000646f7fae */ /* 0x0005e2000a9a1014 */
[----:B---3--:R-:W-:-:S03]  /*8270*/  IADD3 R94, P6, PT, R12, R43, RZ ;  /* 0x0000002b0c5e7210 */ /* 0x008fc60007fde0ff */
[C---:B------:R-:W-:Y:S01]  /*8280*/  IMAD.X R97, R16.reuse, 0x1, R31, P4 ;  /* 0x0000000110617824 */ /* 0x040fe200020e061f */
[----:B------:R-:W-:Y:S01]  /*8290*/  LDGSTS.E [R111+0x10600], desc[UR20][R106.64], P5 ;  /* 0x106000006a6f7fae */ /* 0x000fe2000a9a1014 */
[----:B------:R-:W-:Y:S01]  /*82a0*/  IMAD.X R95, R16, 0x1, R41, P6 ;  /* 0x00000001105f7824 */ /* 0x000fe200030e0629 */
[C---:B-1----:R-:W-:Y:S02]  /*82b0*/  IADD3 R98, P6, PT, R12.reuse, R19, RZ ;  /* 0x000000130c627210 */ /* 0x042fe40007fde0ff */
[----:B------:R-:W-:Y:S01]  /*82c0*/  LDGSTS.E [R111+0x10a00], desc[UR20][R104.64], P5 ;  /* 0x10a00000686f7fae */ /* 0x000fe2000a9a1014 */
[----:B--2---:R-:W-:Y:S02]  /*82d0*/  IADD3 R100, P4, PT, R12, R11, RZ ;  /* 0x0000000b0c647210 */ /* 0x004fe40007f9e0ff */
[C---:B------:R-:W-:Y:S01]  /*82e0*/  IMAD.X R99, R16.reuse, 0x1, R17, P6 ;  /* 0x0000000110637824 */ /* 0x040fe200030e0611 */
[----:B------:R-:W-:Y:S01]  /*82f0*/  LDGSTS.E [R111+0x10e00], desc[UR20][R102.64], P5 ;  /* 0x10e00000666f7fae */ /* 0x000fe2000a9a1014 */
[----:B------:R-:W-:Y:S01]  /*8300*/  IADD3 R5, P6, PT, R5, R56, RZ ;  /* 0x0000003805057210 */ /* 0x000fe20007fde0ff */
[----:B------:R-:W-:Y:S01]  /*8310*/  IMAD.X R101, R16, 0x1, R9, P4 ;  /* 0x0000000110657824 */ /* 0x000fe200020e0609 */
[----:B------:R-:W-:Y:S01]  /*8320*/  ISETP.NE.U32.AND P4, PT, R6, UR7, PT ;  /* 0x0000000706007c0c */ /* 0x000fe2000bf85070 */
[----:B------:R1:W-:Y:S02]  /*8330*/  LDGSTS.E [R111+0x11200], desc[UR20][R94.64], P5 ;  /* 0x112000005e6f7fae */ /* 0x0003e4000a9a1014 */
[----:B------:R-:W-:-:S02]  /*8340*/  IMAD.X R7, R7, 0x1, R54, P6 ;  /* 0x0000000107077824 */ /* 0x000fc400030e0636 */
[----:B------:R3:W-:Y:S04]  /*8350*/  LDGSTS.E [R111+0x11600], desc[UR20][R96.64], P5 ;  /* 0x11600000606f7fae */ /* 0x0007e8000a9a1014 */
[----:B------:R3:W-:Y:S04]  /*8360*/  LDGSTS.E [R111+0x11a00], desc[UR20][R98.64], P5 ;  /* 0x11a00000626f7fae */ /* 0x0007e8000a9a1014 */
[----:B------:R3:W-:Y:S01]  /*8370*/  LDGSTS.E [R111+0x11e00], desc[UR20][R100.64], P5 ;  /* 0x11e00000646f7fae */ /* 0x0007e2000a9a1014 */
[----:B------:R-:W-:Y:S01]  /*8380*/  IADD3 R12, P5, PT, R12, R83, RZ ;  /* 0x000000530c0c7210 */ /* 0x000fe20007fbe0ff */
[----:B-1----:R-:W-:-:S02]  /*8390*/  IMAD.U32 R94, RZ, RZ, UR4 ;  /* 0x00000004ff5e7e24 */ /* 0x002fc4000f8e00ff */
[----:B------:R-:W0:Y:S02]  /*83a0*/  LDGDEPBAR ;  /* 0x00000000000079af */ /* 0x000e240000000000 */
[----:B------:R-:W-:Y:S01]  /*83b0*/  IMAD.X R16, R16, 0x1, R85, P5 ;  /* 0x0000000110107824 */ /* 0x000fe200028e0655 */
[----:B------:R-:W-:Y:S07]  /*83c0*/  @P4 BRA `(.L_x_10) ;  /* 0xfffffff000144947 */ /* 0x000fee000383ffff */
.L_x_7:
[----:B------:R-:W-:Y:S05]  /*83d0*/  @!P2 BRA `(.L_x_11) ;  /* 0x000000000010a947 */ /* 0x000fea0003800000 */
[----:B------:R-:W-:-:S06]  /*83e0*/  USHF.L.U32 UR4, UR4, 0x1f, URZ ;  /* 0x0000001f04047899 */ /* 0x000fcc00080006ff */
[----:B------:R-:W-:-:S04]  /*83f0*/  IMAD.U32 R4, RZ, RZ, UR4 ;  /* 0x00000004ff047e24 */ /* 0x000fc8000f8e00ff */
[----:B------:R-:W1:Y:S02]  /*8400*/  SYNCS.PHASECHK.TRANS64.TRYWAIT P2, [UR12], R4 ;  /* 0x00000004ff0075a7 */ /* 0x000e64000804110c */
[----:B-1----:R-:W-:Y:S05]  /*8410*/  @!P2 BRA `(.L_x_12) ;  /* 0x0000001000f4a947 */ /* 0x002fea0003800000 */
.L_x_11:
[----:B------:R-:W-:-:S04]  /*8420*/  DEPBAR.LE SB0, 0x0 ;  /* 0x000080000000791a */ /* 0x000fc80000000000 */
[----:B------:R-:W-:Y:S01]  /*8430*/  BAR.SYNC.DEFER_BLOCKING 0x0 ;  /* 0x0000000000007b1d */ /* 0x000fe20000010000 */
[C---:B--2---:R-:W-:Y:S02]  /*8440*/  IMAD.SHL.U32 R38, R37.reuse, 0x10, RZ ;  /* 0x0000001025267824 */ /* 0x044fe400078e00ff */
[C---:B------:R-:W-:Y:S01]  /*8450*/  IMAD.SHL.U32 R39, R37.reuse, 0x80, RZ ;  /* 0x0000008025277824 */ /* 0x040fe200078e00ff */
[----:B------:R-:W-:Y:S02]  /*8460*/  LOP3.LUT R37, R37, 0x60, RZ, 0xc0, !PT ;  /* 0x0000006025257812 */ /* 0x000fe400078ec0ff */
[----:B------:R-:W-:Y:S01]  /*8470*/  LOP3.LUT R38, R38, 0xf0, RZ, 0xc0, !PT ;  /* 0x000000f026267812 */ /* 0x000fe200078ec0ff */
[----:B------:R-:W1:Y:S01]  /*8480*/  LDCU UR4, c[0x0][0x3b4] ;  /* 0x00007680ff0477ac */ /* 0x000e620008000800 */
[----:B------:R-:W-:-:S04]  /*8490*/  LOP3.LUT R39, R39, 0x800, RZ, 0xc0, !PT ;  /* 0x0000080027277812 */ /* 0x000fc800078ec0ff */
[----:B------:R-:W-:Y:S02]  /*84a0*/  IADD3 R38, PT, PT, R38, UR10, R39 ;  /* 0x0000000a26267c10 */ /* 0x000fe4000fffe027 */
[----:B------:R-:W-:-:S03]  /*84b0*/  LOP3.LUT R39, R36, R3, RZ, 0xfc, !PT ;  /* 0x0000000324277212 */ /* 0x000fc600078efcff */
[----:B------:R-:W-:Y:S01]  /*84c0*/  IMAD R38, R37, 0x8, R38 ;  /* 0x0000000825267824 */ /* 0x000fe200078e0226 */
[----:B------:R-:W-:Y:S02]  /*84d0*/  LEA R37, R0, UR10, 0x4 ;  /* 0x0000000a00257c11 */ /* 0x000fe4000f8e20ff */
[----:B------:R-:W2:Y:S01]  /*84e0*/  LDC R0, c[0x0][0x3b8] ;  /* 0x0000ee00ff007b82 */ /* 0x000ea20000000800 */
[----:B------:R-:W4:Y:S07]  /*84f0*/  @!P0 SYNCS.CCTL.IV [UR10+0x20000] ;  /* 0x02000000ff0089b1 */ /* 0x000f2e000800000a */
[----:B----4-:R-:W-:Y:S06]  /*8500*/  BAR.SYNC.DEFER_BLOCKING 0x0 ;  /* 0x0000000000007b1d */ /* 0x010fec0000010000 */
[----:B------:R-:W-:Y:S01]  /*8510*/  LDTM.16dp32bit_t0_t15.x32 R4, tmem[UR11] ;  /* 0x0000000b000479ee */ /* 0x000fe20008a80000 */
[----:B------:R-:W4:Y:S01]  /*8520*/  LDTM.16dp32bit_t16_t31.x32 R4, tmem[UR11+0x20] ;  /* 0x0000200b000479ee */ /* 0x000f220008aa0000 */
[----:B------:R-:W5:Y:S01]  /*8530*/  @!P0 SYNCS.CCTL.IV [UR10+0x20008] ;  /* 0x02000800ff0089b1 */ /* 0x000f62000800000a */
[----:B------:R-:W-:Y:S01]  /*8540*/  NOP ;  /* 0x0000000000007918 */ /* 0x000fe20000000000 */
[----:B------:R-:W3:Y:S01]  /*8550*/  LDCU.128 UR8, c[0x0][0x390] ;  /* 0x00007200ff0877ac */ /* 0x000ee20008000c00 */
[----:B----4-:R-:W-:-:S02]  /*8560*/  IMAD.MOV.U32 R40, RZ, RZ, R4 ;  /* 0x000000ffff287224 */ /* 0x010fc400078e0004 */
[----:B------:R-:W-:Y:S02]  /*8570*/  IMAD.MOV.U32 R4, RZ, RZ, R5 ;  /* 0x000000ffff047224 */ /* 0x000fe400078e0005 */
[----:B------:R-:W-:Y:S02]  /*8580*/  IMAD.MOV.U32 R41, RZ, RZ, R6 ;  /* 0x000000ffff297224 */ /* 0x000fe400078e0006 */
[----:B------:R-:W-:Y:S02]  /*8590*/  IMAD.MOV.U32 R5, RZ, RZ, R7 ;  /* 0x000000ffff057224 */ /* 0x000fe400078e0007 */
[----:B------:R-:W-:Y:S02]  /*85a0*/  IMAD.MOV.U32 R42, RZ, RZ, R8 ;  /* 0x000000ffff2a7224 */ /* 0x000fe400078e0008 */
[----:B------:R-:W-:Y:S02]  /*85b0*/  IMAD.MOV.U32 R43, RZ, RZ, R10 ;  /* 0x000000ffff2b7224 */ /* 0x000fe400078e000a */
[----:B------:R-:W-:Y:S01]  /*85c0*/  IMAD.MOV.U32 R6, RZ, RZ, R9 ;  /* 0x000000ffff067224 */ /* 0x000fe200078e0009 */
[----:B---3--:R-:W-:Y:S01]  /*85d0*/  ISETP.GE.AND P0, PT, R2, UR10, PT ;  /* 0x0000000a02007c0c */ /* 0x008fe2000bf06270 */
[----:B------:R-:W-:Y:S01]  /*85e0*/  IMAD.MOV.U32 R7, RZ, RZ, R11 ;  /* 0x000000ffff077224 */ /* 0x000fe200078e000b */
[----:B-----5:R-:W-:Y:S01]  /*85f0*/  STS.128 [R38], R40 ;  /* 0x0000002826007388 */ /* 0x020fe20000000c00 */
[----:B------:R-:W-:Y:S01]  /*8600*/  IMAD.MOV.U32 R8, RZ, RZ, R12 ;  /* 0x000000ffff087224 */ /* 0x000fe200078e000c */
[----:B------:R-:W-:Y:S01]  /*8610*/  ISETP.LT.AND P3, PT, R39, UR11, !P0 ;  /* 0x0000000b27007c0c */ /* 0x000fe2000c761270 */
[----:B------:R-:W-:Y:S01]  /*8620*/  IMAD.MOV.U32 R9, RZ, RZ, R14 ;  /* 0x000000ffff097224 */ /* 0x000fe200078e000e */
[----:B------:R-:W-:Y:S01]  /*8630*/  STS.128 [R38+0x400], R4 ;  /* 0x0004000426007388 */ /* 0x000fe20000000c00 */
[----:B------:R-:W-:-:S02]  /*8640*/  IMAD.MOV.U32 R44, RZ, RZ, R13 ;  /* 0x000000ffff2c7224 */ /* 0x000fc400078e000d */
[----:B------:R-:W-:Y:S01]  /*8650*/  IMAD.MOV.U32 R45, RZ, RZ, R15 ;  /* 0x000000ffff2d7224 */ /* 0x000fe200078e000f */
[----:B------:R-:W-:Y:S01]  /*8660*/  BAR.SYNC.DEFER_BLOCKING 0x0 ;  /* 0x0000000000007b1d */ /* 0x000fe20000010000 */
[----:B------:R-:W-:Y:S02]  /*8670*/  IMAD.MOV.U32 R10, RZ, RZ, R16 ;  /* 0x000000ffff0a7224 */ /* 0x000fe400078e0010 */
[----:B------:R-:W-:Y:S02]  /*8680*/  IMAD.MOV.U32 R11, RZ, RZ, R18 ;  /* 0x000000ffff0b7224 */ /* 0x000fe400078e0012 */
[----:B------:R-:W-:Y:S02]  /*8690*/  IMAD.MOV.U32 R46, RZ, RZ, R17 ;  /* 0x000000ffff2e7224 */ /* 0x000fe400078e0011 */
[----:B------:R-:W-:Y:S02]  /*86a0*/  IMAD.MOV.U32 R47, RZ, RZ, R19 ;  /* 0x000000ffff2f7224 */ /* 0x000fe400078e0013 */
[----:B------:R-:W-:-:S02]  /*86b0*/  IMAD.MOV.U32 R16, RZ, RZ, R20 ;  /* 0x000000ffff107224 */ /* 0x000fc400078e0014 */
[----:B------:R-:W-:Y:S02]  /*86c0*/  IMAD.MOV.U32 R17, RZ, RZ, R22 ;  /* 0x000000ffff117224 */ /* 0x000fe400078e0016 */
[----:B------:R-:W-:Y:S02]  /*86d0*/  IMAD.MOV.U32 R48, RZ, RZ, R21 ;  /* 0x000000ffff307224 */ /* 0x000fe400078e0015 */
[----:B------:R-:W-:Y:S02]  /*86e0*/  IMAD.MOV.U32 R49, RZ, RZ, R23 ;  /* 0x000000ffff317224 */ /* 0x000fe400078e0017 */
[----:B------:R-:W-:Y:S02]  /*86f0*/  IMAD.MOV.U32 R18, RZ, RZ, R24 ;  /* 0x000000ffff127224 */ /* 0x000fe400078e0018 */
[----:B------:R-:W-:Y:S02]  /*8700*/  IMAD.MOV.U32 R19, RZ, RZ, R26 ;  /* 0x000000ffff137224 */ /* 0x000fe400078e001a */
[----:B------:R-:W-:-:S02]  /*8710*/  IMAD.MOV.U32 R50, RZ, RZ, R25 ;  /* 0x000000ffff327224 */ /* 0x000fc400078e0019 */
[----:B------:R-:W-:Y:S01]  /*8720*/  IMAD.MOV.U32 R51, RZ, RZ, R27 ;  /* 0x000000ffff337224 */ /* 0x000fe200078e001b */
[----:B------:R-:W3:Y:S01]  /*8730*/  LDS.128 R40, [R37] ;  /* 0x0000000025287984 */ /* 0x000ee20000000c00 */
[----:B------:R-:W-:Y:S01]  /*8740*/  IMAD.MOV.U32 R52, RZ, RZ, R28 ;  /* 0x000000ffff347224 */ /* 0x000fe200078e001c */
[C---:B------:R-:W-:Y:S01]  /*8750*/  LOP3.LUT R27, R36.reuse, 0x2, R3, 0xfe, !PT ;  /* 0x00000002241b7812 */ /* 0x040fe200078efe03 */
[----:B------:R-:W-:Y:S01]  /*8760*/  IMAD.MOV.U32 R53, RZ, RZ, R30 ;  /* 0x000000ffff357224 */ /* 0x000fe200078e001e */
[----:B------:R-:W-:Y:S01]  /*8770*/  LDS.128 R12, [R37+0x800] ;  /* 0x00080000250c7984 */ /* 0x000fe20000000c00 */
[----:B------:R-:W-:Y:S01]  /*8780*/  IMAD.MOV.U32 R54, RZ, RZ, R32 ;  /* 0x000000ffff367224 */ /* 0x000fe200078e0020 */
[----:B------:R-:W-:Y:S01]  /*8790*/  BAR.SYNC.DEFER_BLOCKING 0x0 ;  /* 0x0000000000007b1d */ /* 0x000fe20000010000 */
[----:B------:R-:W-:Y:S01]  /*87a0*/  IMAD.MOV.U32 R55, RZ, RZ, R34 ;  /* 0x000000ffff377224 */ /* 0x000fe200078e0022 */
[----:B------:R-:W-:Y:S01]  /*87b0*/  ISETP.LT.AND P5, PT, R27, UR11, !P0 ;  /* 0x0000000b1b007c0c */ /* 0x000fe2000c7a1270 */
[----:B------:R-:W-:Y:S01]  /*87c0*/  IMAD.MOV.U32 R56, RZ, RZ, R29 ;  /* 0x000000ffff387224 */ /* 0x000fe200078e001d */
[----:B------:R-:W-:Y:S01]  /*87d0*/  LOP3.LUT R29, R36, 0x4, R3, 0xfe, !PT ;  /* 0x00000004241d7812 */ /* 0x000fe200078efe03 */
[----:B------:R-:W-:-:S02]  /*87e0*/  IMAD.MOV.U32 R57, RZ, RZ, R31 ;  /* 0x000000ffff397224 */ /* 0x000fc400078e001f */
[----:B------:R-:W-:Y:S01]  /*87f0*/  IMAD.MOV.U32 R58, RZ, RZ, R33 ;  /* 0x000000ffff3a7224 */ /* 0x000fe200078e0021 */
[C---:B------:R-:W-:Y:S01]  /*8800*/  LOP3.LUT R33, R36.reuse, 0x6, R3, 0xfe, !PT ;  /* 0x0000000624217812 */ /* 0x040fe200078efe03 */
[----:B------:R-:W-:Y:S01]  /*8810*/  IMAD.MOV.U32 R59, RZ, RZ, R35 ;  /* 0x000000ffff3b7224 */ /* 0x000fe200078e0023 */
[----:B------:R-:W-:Y:S01]  /*8820*/  LOP3.LUT R35, R36, 0x8, R3, 0xfe, !PT ;  /* 0x0000000824237812 */ /* 0x000fe200078efe03 */
[----:B-1----:R-:W-:Y:S02]  /*8830*/  IMAD R2, R2, UR4, RZ ;  /* 0x0000000402027c24 */ /* 0x002fe4000f8e02ff */
[-C--:B--2---:R-:W-:Y:S02]  /*8840*/  IMAD R27, R27, R0.reuse, RZ ;  /* 0x000000001b1b7224 */ /* 0x084fe400078e02ff */
[-C--:B------:R-:W-:Y:S01]  /*8850*/  IMAD R31, R33, R0.reuse, RZ ;  /* 0x00000000211f7224 */ /* 0x080fe200078e02ff */
[----:B------:R-:W-:Y:S04]  /*8860*/  STS.128 [R38], R8 ;  /* 0x0000000826007388 */ /* 0x000fe80000000c00 */
[----:B------:R1:W-:Y:S01]  /*8870*/  STS.128 [R38+0x400], R44 ;  /* 0x0004002c26007388 */ /* 0x0003e20000000c00 */
[----:B------:R-:W-:Y:S01]  /*8880*/  BAR.SYNC.DEFER_BLOCKING 0x0 ;  /* 0x0000000000007b1d */ /* 0x000fe20000010000 */
[----:B-1----:R-:W-:Y:S01]  /*8890*/  IMAD R45, R39, R0, RZ ;  /* 0x00000000272d7224 */ /* 0x002fe200078e02ff */
[----:B------:R-:W-:-:S02]  /*88a0*/  LEA R44, P2, R2, UR8, 0x2 ;  /* 0x00000008022c7c11 */ /* 0x000fc4000f8410ff */
[----:B------:R-:W-:Y:S02]  /*88b0*/  LOP3.LUT R47, R36, 0xa, R3, 0xfe, !PT ;  /* 0x0000000a242f7812 */ /* 0x000fe400078efe03 */
[----:B------:R-:W-:Y:S02]  /*88c0*/  LEA.HI.X.SX32 R2, R2, UR9, 0x2, P2 ;  /* 0x0000000902027c11 */ /* 0x000fe400090f16ff */
[----:B------:R-:W-:Y:S02]  /*88d0*/  LEA R24, P4, R45, R44, 0x2 ;  /* 0x0000002c2d187211 */ /* 0x000fe400078810ff */
[C---:B------:R-:W-:Y:S01]  /*88e0*/  ISETP.LT.AND P2, PT, R29.reuse, UR11, !P0 ;  /* 0x0000000b1d007c0c */ /* 0x040fe2000c741270 */
[----:B------:R-:W-:Y:S01]  /*88f0*/  IMAD R29, R29, R0, RZ ;  /* 0x000000001d1d7224 */ /* 0x000fe200078e02ff */
[----:B------:R-:W-:Y:S01]  /*8900*/  LEA.HI.X.SX32 R25, R45, R2, 0x2, P4 ;  /* 0x000000022d197211 */ /* 0x000fe200020f16ff */
[----:B------:R-:W1:Y:S01]  /*8910*/  LDS.128 R20, [R37] ;  /* 0x0000000025147984 */ /* 0x000e620000000c00 */
[-C--:B------:R-:W-:Y:S01]  /*8920*/  LEA R26, P4, R27, R44.reuse, 0x2 ;  /* 0x0000002c1b1a7211 */ /* 0x080fe200078810ff */
[----:B------:R-:W-:Y:S01]  /*8930*/  IMAD R45, R0, 0x20, R45 ;  /* 0x00000020002d7824 */ /* 0x000fe200078e022d */
[----:B------:R-:W-:Y:S01]  /*8940*/  LEA R28, P6, R29, R44, 0x2 ;  /* 0x0000002c1d1c7211 */ /* 0x000fe200078c10ff */
[----:B------:R-:W-:Y:S01]  /*8950*/  LDS.128 R4, [R37+0x800] ;  /* 0x0008000025047984 */ /* 0x000fe20000000c00 */
[----:B------:R-:W-:-:S02]  /*8960*/  LEA.HI.X.SX32 R27, R27, R2, 0x2, P4 ;  /* 0x000000021b1b7211 */ /* 0x000fc400020f16ff */
[----:B------:R-:W-:Y:S01]  /*8970*/  LEA.HI.X.SX32 R29, R29, R2, 0x2, P6 ;  /* 0x000000021d1d7211 */ /* 0x000fe200030f16ff */
[----:B------:R-:W-:Y:S01]  /*8980*/  BAR.SYNC.DEFER_BLOCKING 0x0 ;  /* 0x0000000000007b1d */ /* 0x000fe20000010000 */
[----:B------:R-:W-:Y:S02]  /*8990*/  LEA R30, P6, R31, R44, 0x2 ;  /* 0x0000002c1f1e7211 */ /* 0x000fe400078c10ff */
[----:B------:R-:W-:Y:S02]  /*89a0*/  ISETP.LT.AND P4, PT, R35, UR11, !P0 ;  /* 0x0000000b23007c0c */ /* 0x000fe4000c781270 */
[----:B------:R-:W-:Y:S01]  /*89b0*/  LEA.HI.X.SX32 R31, R31, R2, 0x2, P6 ;  /* 0x000000021f1f7211 */ /* 0x000fe200030f16ff */
[----:B------:R-:W-:Y:S04]  /*89c0*/  STS.128 [R38], R16 ;  /* 0x0000001026007388 */ /* 0x000fe80000000c00 */
[----:B------:R2:W-:Y:S01]  /*89d0*/  STS.128 [R38+0x400], R48 ;  /* 0x0004003026007388 */ /* 0x0005e20000000c00 */
[----:B------:R-:W-:Y:S01]  /*89e0*/  BAR.SYNC.DEFER_BLOCKING 0x0 ;  /* 0x0000000000007b1d */ /* 0x000fe20000010000 */
[----:B--2---:R-:W-:-:S02]  /*89f0*/  LOP3.LUT R51, R36, 0x12, R3, 0xfe, !PT ;  /* 0x0000001224337812 */ /* 0x004fc400078efe03 */
[----:B------:R-:W-:-:S03]  /*8a00*/  LOP3.LUT R49, R36, 0x1a, R3, 0xfe, !PT ;  /* 0x0000001a24317812 */ /* 0x000fc600078efe03 */
[----:B------:R-:W2:Y:S04]  /*8a10*/  LDS.128 R16, [R37] ;  /* 0x0000000025107984 */ /* 0x000ea80000000c00 */
[----:B------:R-:W-:Y:S01]  /*8a20*/  LDS.128 R8, [R37+0x800] ;  /* 0x0008000025087984 */ /* 0x000fe20000000c00 */
[----:B------:R-:W-:Y:S06]  /*8a30*/  BAR.SYNC.DEFER_BLOCKING 0x0 ;  /* 0x0000000000007b1d */ /* 0x000fec0000010000 */
[----:B------:R-:W-:Y:S04]  /*8a40*/  STS.128 [R38], R52 ;  /* 0x0000003426007388 */ /* 0x000fe80000000c00 */
[----:B------:R-:W-:Y:S01]  /*8a50*/  STS.128 [R38+0x400], R56 ;  /* 0x0004003826007388 */ /* 0x000fe20000000c00 */
[----:B------:R-:W-:Y:S06]  /*8a60*/  BAR.SYNC.DEFER_BLOCKING 0x0 ;  /* 0x0000000000007b1d */ /* 0x000fec0000010000 */
[----:B---3--:R3:W-:Y:S01]  /*8a70*/  @P3 STG.E desc[UR20][R24.64], R40 ;  /* 0x0000002818003986 */ /* 0x0087e2000c101914 */
[----:B------:R-:W-:Y:S01]  /*8a80*/  ISETP.LT.AND P3, PT, R33, UR11, !P0 ;  /* 0x0000000b21007c0c */ /* 0x000fe2000c761270 */
[-C--:B------:R-:W-:Y:S01]  /*8a90*/  IMAD R33, R35, R0.reuse, RZ ;  /* 0x0000000023217224 */ /* 0x080fe200078e02ff */
[----:B------:R-:W-:Y:S01]  /*8aa0*/  LOP3.LUT R35, R36, 0xc, R3, 0xfe, !PT ;  /* 0x0000000c24237812 */ /* 0x000fe200078efe03 */
[----:B------:R-:W-:Y:S03]  /*8ab0*/  @P5 STG.E desc[UR20][R26.64], R41 ;  /* 0x000000291a005986 */ /* 0x000fe6000c101914 */
[C---:B------:R-:W-:Y:S01]  /*8ac0*/  ISETP.LT.AND P5, PT, R35.reuse, UR11, !P0 ;  /* 0x0000000b23007c0c */ /* 0x040fe2000c7a1270 */
[----:B------:R-:W-:Y:S01]  /*8ad0*/  IMAD R35, R35, R0, RZ ;  /* 0x0000000023237224 */ /* 0x000fe200078e02ff */
[----:B------:R4:W-:Y:S01]  /*8ae0*/  @P2 STG.E desc[UR20][R28.64], R42 ;  /* 0x0000002a1c002986 */ /* 0x0009e2000c101914 */
[----:B---3--:R-:W-:-:S04]  /*8af0*/  LEA R24, P6, R33, R44, 0x2 ;  /* 0x0000002c21187211 */ /* 0x008fc800078c10ff */
[----:B------:R3:W-:Y:S01]  /*8b00*/  @P3 STG.E desc[UR20][R30.64], R43 ;  /* 0x0000002b1e003986 */ /* 0x0007e2000c101914 */
[----:B------:R-:W-:Y:S02]  /*8b10*/  LEA R34, P3, R35, R44, 0x2 ;  /* 0x0000002c23227211 */ /* 0x000fe400078610ff */
[----:B------:R-:W-:Y:S01]  /*8b20*/  LEA.HI.X.SX32 R25, R33, R2, 0x2, P6 ;  /* 0x0000000221197211 */ /* 0x000fe200030f16ff */
[C---:B------:R-:W-:Y:S01]  /*8b30*/  IMAD R33, R47.reuse, R0, RZ ;  /* 0x000000002f217224 */ /* 0x040fe200078e02ff */
[----:B------:R-:W-:Y:S02]  /*8b40*/  ISETP.LT.AND P6, PT, R47, UR11, !P0 ;  /* 0x0000000b2f007c0c */ /* 0x000fe4000c7c1270 */
[----:B------:R-:W-:Y:S01]  /*8b50*/  LEA.HI.X.SX32 R35, R35, R2, 0x2, P3 ;  /* 0x0000000223237211 */ /* 0x000fe200018f16ff */
[----:B-1----:R1:W-:Y:S01]  /*8b60*/  @P4 STG.E desc[UR20][R24.64], R20 ;  /* 0x0000001418004986 */ /* 0x0023e2000c101914 */
[C---:B------:R-:W-:Y:S02]  /*8b70*/  LEA R32, P2, R33.reuse, R44, 0x2 ;  /* 0x0000002c21207211 */ /* 0x040fe400078410ff */
[----:B----4-:R-:W-:Y:S01]  /*8b80*/  LOP3.LUT R29, R36, 0xe, R3, 0xfe, !PT ;  /* 0x0000000e241d7812 */ /* 0x010fe200078efe03 */
[----:B------:R-:W4:Y:S01]  /*8b90*/  LDS.128 R24, [R37] ;  /* 0x0000000025187984 */ /* 0x000f220000000c00 */
[----:B------:R-:W-:-:S02]  /*8ba0*/  LEA.HI.X.SX32 R33, R33, R2, 0x2, P2 ;  /* 0x0000000221217211 */ /* 0x000fc400010f16ff */
[C-C-:B---3--:R-:W-:Y:S02]  /*8bb0*/  LOP3.LUT R31, R36.reuse, 0x10, R3.reuse, 0xfe, !PT ;  /* 0x00000010241f7812 */ /* 0x148fe400078efe03 */
[C-C-:B------:R-:W-:Y:S01]  /*8bc0*/  LOP3.LUT R41, R36.reuse, 0x1e, R3.reuse, 0xfe, !PT ;  /* 0x0000001e24297812 */ /* 0x140fe200078efe03 */
[----:B------:R3:W-:Y:S01]  /*8bd0*/  @P6 STG.E desc[UR20][R32.64], R21 ;  /* 0x0000001520006986 */ /* 0x0007e2000c101914 */
[C---:B------:R-:W-:Y:S01]  /*8be0*/  ISETP.LT.AND P4, PT, R31.reuse, UR11, !P0 ;  /* 0x0000000b1f007c0c */ /* 0x040fe2000c781270 */
[-C--:B------:R-:W-:Y:S01]  /*8bf0*/  IMAD R31, R31, R0.reuse, RZ ;  /* 0x000000001f1f7224 */ /* 0x080fe200078e02ff */
[C-C-:B------:R-:W-:Y:S01]  /*8c00*/  LOP3.LUT R47, R36.reuse, 0x1c, R3.reuse, 0xfe, !PT ;  /* 0x0000001c242f7812 */ /* 0x140fe200078efe03 */
[----:B------:R5:W-:Y:S01]  /*8c10*/  @P5 STG.E desc[UR20][R34.64], R22 ;  /* 0x0000001622005986 */ /* 0x000be2000c101914 */
[C---:B------:R-:W-:Y:S01]  /*8c20*/  ISETP.LT.AND P5, PT, R29.reuse, UR11, !P0 ;  /* 0x0000000b1d007c0c */ /* 0x040fe2000c7a1270 */
[----:B------:R-:W-:Y:S01]  /*8c30*/  IMAD R29, R29, R0, RZ ;  /* 0x000000001d1d7224 */ /* 0x000fe200078e02ff */
[----:B------:R-:W-:-:S02]  /*8c40*/  LOP3.LUT R43, R36, 0x18, R3, 0xfe, !PT ;  /* 0x00000018242b7812 */ /* 0x000fc400078efe03 */
[-C--:B------:R-:W-:Y:S02]  /*8c50*/  LEA R28, P2, R31, R44.reuse, 0x2 ;  /* 0x0000002c1f1c7211 */ /* 0x080fe400078410ff */
[----:B-1----:R-:W-:Y:S01]  /*8c60*/  LEA R20, P6, R29, R44, 0x2 ;  /* 0x0000002c1d147211 */ /* 0x002fe200078c10ff */
[C---:B---3--:R-:W-:Y:S01]  /*8c70*/  IMAD R33, R51.reuse, R0, RZ ;  /* 0x0000000033217224 */ /* 0x048fe200078e02ff */
[----:B------:R-:W-:Y:S02]  /*8c80*/  ISETP.LT.AND P3, PT, R51, UR11, !P0 ;  /* 0x0000000b33007c0c */ /* 0x000fe4000c761270 */
[-C--:B------:R-:W-:Y:S02]  /*8c90*/  LEA.HI.X.SX32 R21, R29, R2.reuse, 0x2, P6 ;  /* 0x000000021d157211 */ /* 0x080fe400030f16ff */
[C-C-:B-----5:R-:W-:Y:S02]  /*8ca0*/  LOP3.LUT R35, R36.reuse, 0x16, R3.reuse, 0xfe, !PT ;  /* 0x0000001624237812 */ /* 0x160fe400078efe03 */
[----:B------:R-:W-:Y:S01]  /*8cb0*/  LOP3.LUT R3, R36, 0x14, R3, 0xfe, !PT ;  /* 0x0000001424037812 */ /* 0x000fe200078efe03 */
[----:B------:R-:W-:Y:S01]  /*8cc0*/  @P5 STG.E desc[UR20][R20.64], R23 ;  /* 0x0000001714005986 */ /* 0x000fe2000c101914 */
[----:B------:R-:W-:-:S02]  /*8cd0*/  LEA.HI.X.SX32 R29, R31, R2, 0x2, P2 ;  /* 0x000000021f1d7211 */ /* 0x000fc400010f16ff */
[----:B------:R-:W-:Y:S02]  /*8ce0*/  LEA R30, P6, R33, R44, 0x2 ;  /* 0x0000002c211e7211 */ /* 0x000fe400078c10ff */
[C---:B------:R-:W-:Y:S01]  /*8cf0*/  ISETP.LT.AND P2, PT, R3.reuse, UR11, !P0 ;  /* 0x0000000b03007c0c */ /* 0x040fe2000c741270 */
[----:B------:R-:W-:Y:S01]  /*8d00*/  IMAD R3, R3, R0, RZ ;  /* 0x0000000003037224 */ /* 0x000fe200078e02ff */
[----:B------:R-:W-:Y:S01]  /*8d10*/  LEA.HI.X.SX32 R31, R33, R2, 0x2, P6 ;  /* 0x00000002211f7211 */ /* 0x000fe200030f16ff */
[----:B--2---:R1:W-:Y:S01]  /*8d20*/  @P4 STG.E desc[UR20][R28.64], R16 ;  /* 0x000000101c004986 */ /* 0x0043e2000c101914 */
[C---:B------:R-:W-:Y:S01]  /*8d30*/  ISETP.LT.AND P5, PT, R35.reuse, UR11, !P0 ;  /* 0x0000000b23007c0c */ /* 0x040fe2000c7a1270 */
[----:B------:R-:W-:Y:S01]  /*8d40*/  IMAD R35, R35, R0, RZ ;  /* 0x0000000023237224 */ /* 0x000fe200078e02ff */
[----:B------:R-:W-:Y:S01]  /*8d50*/  LEA R32, P4, R3, R44, 0x2 ;  /* 0x0000002c03207211 */ /* 0x000fe200078810ff */
[----:B------:R2:W-:Y:S01]  /*8d60*/  @P3 STG.E desc[UR20][R30.64], R17 ;  /* 0x000000111e003986 */ /* 0x0005e2000c101914 */
[----:B------:R-:W-:-:S02]  /*8d70*/  ISETP.LT.AND P6, PT, R43, UR11, !P0 ;  /* 0x0000000b2b007c0c */ /* 0x000fc4000c7c1270 */
[----:B------:R-:W-:Y:S01]  /*8d80*/  LEA.HI.X.SX32 R33, R3, R2, 0x2, P4 ;  /* 0x0000000203217211 */ /* 0x000fe200020f16ff */
[----:B------:R-:W-:Y:S01]  /*8d90*/  IMAD R3, R43, R0, RZ ;  /* 0x000000002b037224 */ /* 0x000fe200078e02ff */
[----:B------:R-:W-:Y:S02]  /*8da0*/  LEA R34, P3, R35, R44, 0x2 ;  /* 0x0000002c23227211 */ /* 0x000fe400078610ff */
[----:B------:R-:W-:Y:S01]  /*8db0*/  LOP3.LUT R22, R39, 0x20, RZ, 0xfc, !PT ;  /* 0x0000002027167812 */ /* 0x000fe200078efcff */
[----:B------:R3:W-:Y:S01]  /*8dc0*/  @P2 STG.E desc[UR20][R32.64], R18 ;  /* 0x0000001220002986 */ /* 0x0007e2000c101914 */
[----:B------:R-:W-:Y:S01]  /*8dd0*/  LEA.HI.X.SX32 R35, R35, R2, 0x2, P3 ;  /* 0x0000000223237211 */ /* 0x000fe200018f16ff */
[----:B-1----:R-:W-:Y:S01]  /*8de0*/  IMAD R29, R41, R0, RZ ;  /* 0x00000000291d7224 */ /* 0x002fe200078e02ff */
[----:B------:R-:W-:Y:S01]  /*8df0*/  LEA R20, P2, R3, R44, 0x2 ;  /* 0x0000002c03147211 */ /* 0x000fe200078410ff */
[C---:B--2---:R-:W-:Y:S01]  /*8e00*/  IMAD R17, R49.reuse, R0, RZ ;  /* 0x0000000031117224 */ /* 0x044fe200078e02ff */
[----:B------:R-:W-:Y:S01]  /*8e10*/  ISETP.LT.AND P3, PT, R49, UR11, !P0 ;  /* 0x0000000b31007c0c */ /* 0x000fe2000c761270 */
[----:B------:R1:W-:Y:S01]  /*8e20*/  @P5 STG.E desc[UR20][R34.64], R19 ;  /* 0x0000001322005986 */ /* 0x0003e2000c101914 */
[----:B------:R-:W-:Y:S01]  /*8e30*/  LEA.HI.X.SX32 R21, R3, R2, 0x2, P2 ;  /* 0x0000000203157211 */ /* 0x000fe200010f16ff */
[----:B------:R-:W-:Y:S01]  /*8e40*/  IMAD R3, R47, R0, RZ ;  /* 0x000000002f037224 */ /* 0x000fe200078e02ff */
[----:B------:R-:W-:-:S02]  /*8e50*/  LEA R16, P5, R17, R44, 0x2 ;  /* 0x0000002c11107211 */ /* 0x000fc400078a10ff */
[----:B------:R-:W-:Y:S01]  /*8e60*/  ISETP.LT.AND P2, PT, R47, UR11, !P0 ;  /* 0x0000000b2f007c0c */ /* 0x000fe2000c741270 */
[----:B----4-:R2:W-:Y:S01]  /*8e70*/  @P6 STG.E desc[UR20][R20.64], R24 ;  /* 0x0000001814006986 */ /* 0x0105e2000c101914 */
[----:B------:R-:W-:Y:S02]  /*8e80*/  LEA.HI.X.SX32 R17, R17, R2, 0x2, P5 ;  /* 0x0000000211117211 */ /* 0x000fe400028f16ff */
[----:B------:R-:W-:Y:S02]  /*8e90*/  ISETP.LT.AND P4, PT, R22, UR11, !P0 ;  /* 0x0000000b16007c0c */ /* 0x000fe4000c781270 */
[----:B------:R-:W-:Y:S01]  /*8ea0*/  LEA R22, P6, R3, R44, 0x2 ;  /* 0x0000002c03167211 */ /* 0x000fe200078c10ff */
[----:B------:R-:W-:Y:S01]  /*8eb0*/  @P3 STG.E desc[UR20][R16.64], R25 ;  /* 0x0000001910003986 */ /* 0x000fe2000c101914 */
[----:B---3--:R-:W-:Y:S02]  /*8ec0*/  LOP3.LUT R18, R39, 0x22, RZ, 0xfc, !PT ;  /* 0x0000002227127812 */ /* 0x008fe400078efcff */
[----:B------:R-:W-:-:S02]  /*8ed0*/  LEA.HI.X.SX32 R23, R3, R2, 0x2, P6 ;  /* 0x0000000203177211 */ /* 0x000fc400030f16ff */
[----:B------:R-:W-:Y:S02]  /*8ee0*/  ISETP.LT.AND P3, PT, R18, UR11, !P0 ;  /* 0x0000000b12007c0c */ /* 0x000fe4000c761270 */
[----:B------:R-:W-:Y:S01]  /*8ef0*/  ISETP.LT.AND P5, PT, R41, UR11, !P0 ;  /* 0x0000000b29007c0c */ /* 0x000fe2000c7a1270 */
[----:B------:R3:W-:Y:S01]  /*8f00*/  @P2 STG.E desc[UR20][R22.64], R26 ;  /* 0x0000001a16002986 */ /* 0x0007e2000c101914 */
[----:B------:R-:W-:Y:S02]  /*8f10*/  LEA R18, P6, R29, R44, 0x2 ;  /* 0x0000002c1d127211 */ /* 0x000fe400078c10ff */
[----:B------:R-:W-:Y:S02]  /*8f20*/  LOP3.LUT R3, R39, 0x24, RZ, 0xfc, !PT ;  /* 0x0000002427037812 */ /* 0x000fe400078efcff */
[----:B-1----:R-:W-:Y:S02]  /*8f30*/  LEA.HI.X.SX32 R19, R29, R2, 0x2, P6 ;  /* 0x000000021d137211 */ /* 0x002fe400030f16ff */
[----:B------:R-:W-:Y:S01]  /*8f40*/  ISETP.LT.AND P2, PT, R3, UR11, !P0 ;  /* 0x0000000b03007c0c */ /* 0x000fe2000c741270 */
[----:B------:R-:W-:Y:S01]  /*8f50*/  IMAD R3, R0, 0x2, R45 ;  /* 0x0000000200037824 */ /* 0x000fe200078e022d */
[----:B--2---:R-:W-:-:S02]  /*8f60*/  LEA R20, P6, R45, R44, 0x2 ;  /* 0x0000002c2d147211 */ /* 0x004fc400078c10ff */
[----:B------:R-:W-:Y:S01]  /*8f70*/  LOP3.LUT R24, R39, 0x26, RZ, 0xfc, !PT ;  /* 0x0000002627187812 */ /* 0x000fe200078efcff */
[C---:B---3--:R-:W-:Y:S01]  /*8f80*/  IMAD R23, R0.reuse, 0x2, R3 ;  /* 0x0000000200177824 */ /* 0x048fe200078e0203 */
[----:B------:R-:W-:Y:S01]  /*8f90*/  LEA.HI.X.SX32 R21, R45, R2, 0x2, P6 ;  /* 0x000000022d157211 */ /* 0x000fe200030f16ff */
[----:B------:R1:W-:Y:S01]  /*8fa0*/  @P5 STG.E desc[UR20][R18.64], R27 ;  /* 0x0000001b12005986 */ /* 0x0003e2000c101914 */
[----:B------:R-:W-:Y:S02]  /*8fb0*/  LEA R16, P6, R3, R44, 0x2 ;  /* 0x0000002c03107211 */ /* 0x000fe400078c10ff */
[----:B------:R-:W-:Y:S01]  /*8fc0*/  LOP3.LUT R22, R39, 0x28, RZ, 0xfc, !PT ;  /* 0x0000002827167812 */ /* 0x000fe200078efcff */
[----:B------:R2:W-:Y:S01]  /*8fd0*/  @P4 STG.E desc[UR20][R20.64], R12 ;  /* 0x0000000c14004986 */ /* 0x0005e2000c101914 */
[----:B------:R-:W-:Y:S01]  /*8fe0*/  LEA.HI.X.SX32 R17, R3, R2, 0x2, P6 ;  /* 0x0000000203117211 */ /* 0x000fe200030f16ff */
[----:B------:R-:W-:Y:S01]  /*8ff0*/  IMAD R3, R0, 0x2, R23 ;  /* 0x0000000200037824 */ /* 0x000fe200078e0217 */
[----:B------:R-:W-:-:S02]  /*9000*/  ISETP.LT.AND P4, PT, R22, UR11, !P0 ;  /* 0x0000000b16007c0c */ /* 0x000fc4000c781270 */
[C---:B------:R-:W-:Y:S01]  /*9010*/  LEA R22, P6, R23.reuse, R44, 0x2 ;  /* 0x0000002c17167211 */ /* 0x040fe200078c10ff */
[----:B------:R-:W-:Y:S01]  /*9020*/  IMAD R25, R0, 0x2, R3 ;  /* 0x0000000200197824 */ /* 0x000fe200078e0203 */
[----:B------:R-:W-:Y:S01]  /*9030*/  ISETP.LT.AND P5, PT, R24, UR11, !P0 ;  /* 0x0000000b18007c0c */ /* 0x000fe2000c7a1270 */
[----:B------:R3:W-:Y:S01]  /*9040*/  @P3 STG.E desc[UR20][R16.64], R13 ;  /* 0x0000000d10003986 */ /* 0x0007e2000c101914 */
[----:B------:R-:W-:Y:S02]  /*9050*/  LEA.HI.X.SX32 R23, R23, R2, 0x2, P6 ;  /* 0x0000000217177211 */ /* 0x000fe400030f16ff */
[----:B-1----:R-:W-:Y:S02]  /*9060*/  LEA R18, P6, R3, R44, 0x2 ;  /* 0x0000002c03127211 */ /* 0x002fe400078c10ff */
[----:B------:R-:W-:Y:S01]  /*9070*/  LOP3.LUT R24, R39, 0x2a, RZ, 0xfc, !PT ;  /* 0x0000002a27187812 */ /* 0x000fe200078efcff */
[----:B------:R1:W-:Y:S01]  /*9080*/  @P2 STG.E desc[UR20][R22.64], R14 ;  /* 0x0000000e16002986 */ /* 0x0003e2000c101914 */
[----:B------:R-:W-:Y:S01]  /*9090*/  LEA.HI.X.SX32 R19, R3, R2, 0x2, P6 ;  /* 0x0000000203137211 */ /* 0x000fe200030f16ff */
[----:B------:R-:W-:Y:S01]  /*90a0*/  IMAD R3, R0, 0x2, R25 ;  /* 0x0000000200037824 */ /* 0x000fe200078e0219 */
[----:B--2---:R-:W-:-:S02]  /*90b0*/  LEA R20, P6, R25, R44, 0x2 ;  /* 0x0000002c19147211 */ /* 0x004fc400078c10ff */
[----:B------:R-:W-:Y:S01]  /*90c0*/  LOP3.LUT R12, R39, 0x2e, RZ, 0xfc, !PT ;  /* 0x0000002e270c7812 */ /* 0x000fe200078efcff */
[----:B------:R2:W-:Y:S01]  /*90d0*/  @P5 STG.E desc[UR20][R18.64], R15 ;  /* 0x0000000f12005986 */ /* 0x0005e2000c101914 */
[----:B------:R-:W-:Y:S01]  /*90e0*/  ISETP.LT.AND P3, PT, R24, UR11, !P0 ;  /* 0x0000000b18007c0c */ /* 0x000fe2000c761270 */
[----:B---3--:R-:W-:Y:S01]  /*90f0*/  IMAD R17, R0, 0x2, R3 ;  /* 0x0000000200117824 */ /* 0x008fe200078e0203 */
[----:B------:R-:W-:Y:S02]  /*9100*/  LEA.HI.X.SX32 R21, R25, R2, 0x2, P6 ;  /* 0x0000000219157211 */ /* 0x000fe400030f16ff */
[----:B------:R-:W-:Y:S02]  /*9110*/  ISETP.LT.AND P5, PT, R12, UR11, !P0 ;  /* 0x0000000b0c007c0c */ /* 0x000fe4000c7a1270 */
[----:B------:R-:W-:Y:S01]  /*9120*/  LEA R12, P6, R3, R44, 0x2 ;  /* 0x0000002c030c7211 */ /* 0x000fe200078c10ff */
[----:B------:R3:W-:Y:S01]  /*9130*/  @P4 STG.E desc[UR20][R20.64], R4 ;  /* 0x0000000414004986 */ /* 0x0007e2000c101914 */
[----:B------:R-:W-:-:S02]  /*9140*/  LOP3.LUT R16, R39, 0x30, RZ, 0xfc, !PT ;  /* 0x0000003027107812 */ /* 0x000fc400078efcff */
[----:B------:R-:W-:Y:S01]  /*9150*/  LOP3.LUT R24, R39, 0x2c, RZ, 0xfc, !PT ;  /* 0x0000002c27187812 */ /* 0x000fe200078efcff */
[----:B------:R-:W4:Y:S01]  /*9160*/  LDS.128 R20, [R37+0x800] ;  /* 0x0008000025147984 */ /* 0x000f220000000c00 */
[----:B------:R-:W-:Y:S01]  /*9170*/  LEA.HI.X.SX32 R13, R3, R2, 0x2, P6 ;  /* 0x00000002030d7211 */ /* 0x000fe200030f16ff */
[----:B------:R-:W-:Y:S01]  /*9180*/  IMAD R3, R0, 0x2, R17 ;  /* 0x0000000200037824 */ /* 0x000fe200078e0211 */
[----:B------:R-:W-:Y:S02]  /*9190*/  ISETP.LT.AND P4, PT, R16, UR11, !P0 ;  /* 0x0000000b10007c0c */ /* 0x000fe4000c781270 */
[----:B------:R-:W-:Y:S01]  /*91a0*/  ISETP.LT.AND P2, PT, R24, UR11, !P0 ;  /* 0x0000000b18007c0c */ /* 0x000fe2000c741270 */
[----:B------:R5:W-:Y:S01]  /*91b0*/  @P3 STG.E desc[UR20][R12.64], R5 ;  /* 0x000000050c003986 */ /* 0x000be2000c101914 */
[----:B-1----:R-:W-:Y:S01]  /*91c0*/  LOP3.LUT R14, R39, 0x32, RZ, 0xfc, !PT ;  /* 0x00000032270e7812 */ /* 0x002fe200078efcff */
[----:B--2---:R-:W-:Y:S01]  /*91d0*/  IMAD R19, R0, 0x2, R3 ;  /* 0x0000000200137824 */ /* 0x004fe200078e0203 */
[----:B------:R-:W-:-:S02]  /*91e0*/  LEA R16, P6, R17, R44, 0x2 ;  /* 0x0000002c11107211 */ /* 0x000fc400078c10ff */
[----:B------:R-:W-:Y:S02]  /*91f0*/  ISETP.LT.AND P3, PT, R14, UR11, !P0 ;  /* 0x0000000b0e007c0c */ /* 0x000fe4000c761270 */
[----:B------:R-:W-:Y:S02]  /*9200*/  LEA.HI.X.SX32 R17, R17, R2, 0x2, P6 ;  /* 0x0000000211117211 */ /* 0x000fe400030f16ff */
[----:B------:R-:W-:Y:S02]  /*9210*/  LEA R14, P6, R3, R44, 0x2 ;  /* 0x0000002c030e7211 */ /* 0x000fe400078c10ff */
[----:B---3--:R-:W-:Y:S01]  /*9220*/  LOP3.LUT R4, R39, 0x34, RZ, 0xfc, !PT ;  /* 0x0000003427047812 */ /* 0x008fe200078efcff */
[----:B------:R1:W-:Y:S01]  /*9230*/  @P2 STG.E desc[UR20][R16.64], R6 ;  /* 0x0000000610002986 */ /* 0x0003e2000c101914 */
[----:B------:R-:W-:Y:S02]  /*9240*/  LEA.HI.X.SX32 R15, R3, R2, 0x2, P6 ;  /* 0x00000002030f7211 */ /* 0x000fe400030f16ff */
[----:B------:R-:W-:-:S02]  /*9250*/  LOP3.LUT R3, R39, 0x36, RZ, 0xfc, !PT ;  /* 0x0000003627037812 */ /* 0x000fc400078efcff */
[----:B------:R-:W-:Y:S01]  /*9260*/  LEA R18, P6, R19, R44, 0x2 ;  /* 0x0000002c13127211 */ /* 0x000fe200078c10ff */
[----:B------:R2:W-:Y:S01]  /*9270*/  @P5 STG.E desc[UR20][R14.64], R7 ;  /* 0x000000070e005986 */ /* 0x0005e2000c101914 */
[----:B------:R-:W-:Y:S01]  /*9280*/  ISETP.LT.AND P5, PT, R3, UR11, !P0 ;  /* 0x0000000b03007c0c */ /* 0x000fe2000c7a1270 */
[----:B------:R-:W-:Y:S01]  /*9290*/  IMAD R3, R0, 0x2, R19 ;  /* 0x0000000200037824 */ /* 0x000fe200078e0213 */
[----:B------:R-:W-:Y:S02]  /*92a0*/  ISETP.LT.AND P2, PT, R4, UR11, !P0 ;  /* 0x0000000b04007c0c */ /* 0x000fe4000c741270 */
[----:B------:R-:W-:Y:S01]  /*92b0*/  LEA.HI.X.SX32 R19, R19, R2, 0x2, P6 ;  /* 0x0000000213137211 */ /* 0x000fe200030f16ff */
[C---:B-----5:R-:W-:Y:S01]  /*92c0*/  IMAD R13, R0.reuse, 0x2, R3 ;  /* 0x00000002000d7824 */ /* 0x060fe200078e0203 */
[----:B------:R-:W-:Y:S02]  /*92d0*/  LEA R4, P6, R3, R44, 0x2 ;  /* 0x0000002c03047211 */ /* 0x000fe400078c10ff */
[----:B-1----:R-:W-:Y:S01]  /*92e0*/  LOP3.LUT R6, R39, 0x3a, RZ, 0xfc, !PT ;  /* 0x0000003a27067812 */ /* 0x002fe200078efcff */
[----:B------:R1:W-:Y:S01]  /*92f0*/  @P4 STG.E desc[UR20][R18.64], R8 ;  /* 0x0000000812004986 */ /* 0x0003e2000c101914 */
[----:B------:R-:W-:Y:S01]  /*9300*/  LEA.HI.X.SX32 R5, R3, R2, 0x2, P6 ;  /* 0x0000000203057211 */ /* 0x000fe200030f16ff */
[----:B------:R-:W-:Y:S01]  /*9310*/  IMAD R3, R0, 0x2, R13 ;  /* 0x0000000200037824 */ /* 0x000fe200078e020d */
[----:B------:R-:W-:-:S02]  /*9320*/  LEA R12, P6, R13, R44, 0x2 ;  /* 0x0000002c0d0c7211 */ /* 0x000fc400078c10ff */
[----:B------:R-:W-:Y:S01]  /*9330*/  LOP3.LUT R24, R39, 0x38, RZ, 0xfc, !PT ;  /* 0x0000003827187812 */ /* 0x000fe200078efcff */
[----:B--2---:R-:W-:Y:S01]  /*9340*/  IMAD R15, R0, 0x2, R3 ;  /* 0x00000002000f7824 */ /* 0x004fe200078e0203 */
[----:B------:R-:W-:Y:S01]  /*9350*/  LEA.HI.X.SX32 R13, R13, R2, 0x2, P6 ;  /* 0x000000020d0d7211 */ /* 0x000fe200030f16ff */
[----:B------:R2:W-:Y:S01]  /*9360*/  @P3 STG.E desc[UR20][R4.64], R9 ;  /* 0x0000000904003986 */ /* 0x0005e2000c101914 */
[----:B------:R-:W-:Y:S01]  /*9370*/  ISETP.LT.AND P3, PT, R6, UR11, !P0 ;  /* 0x0000000b06007c0c */ /* 0x000fe2000c761270 */
[C---:B------:R-:W-:Y:S01]  /*9380*/  IMAD R17, R0.reuse, 0x2, R15 ;  /* 0x0000000200117824 */ /* 0x040fe200078e020f */
[----:B------:R-:W-:Y:S01]  /*9390*/  LOP3.LUT R16, R39, 0x3e, RZ, 0xfc, !PT ;  /* 0x0000003e27107812 */ /* 0x000fe200078efcff */
[----:B------:R3:W-:Y:S01]  /*93a0*/  @P2 STG.E desc[UR20][R12.64], R10 ;  /* 0x0000000a0c002986 */ /* 0x0007e2000c101914 */
[-C--:B------:R-:W-:Y:S01]  /*93b0*/  LEA R6, P2, R3, R44.reuse, 0x2 ;  /* 0x0000002c03067211 */ /* 0x080fe200078410ff */
[----:B-1----:R-:W-:Y:S01]  /*93c0*/  IMAD R19, R0, 0x2, R17 ;  /* 0x0000000200137824 */ /* 0x002fe200078e0211 */
[----:B------:R-:W-:-:S02]  /*93d0*/  LEA R14, P6, R15, R44, 0x2 ;  /* 0x0000002c0f0e7211 */ /* 0x000fc400078c10ff */
[----:B------:R-:W-:Y:S01]  /*93e0*/  LEA.HI.X.SX32 R7, R3, R2, 0x2, P2 ;  /* 0x0000000203077211 */ /* 0x000fe200010f16ff */
[----:B------:R-:W-:Y:S01]  /*93f0*/  IMAD R3, R0, 0x2, R19 ;  /* 0x0000000200037824 */ /* 0x000fe200078e0213 */
[----:B------:R-:W-:Y:S02]  /*9400*/  LOP3.LUT R39, R39, 0x3c, RZ, 0xfc, !PT ;  /* 0x0000003c27277812 */ /* 0x000fe400078efcff */
[----:B--2---:R-:W-:Y:S01]  /*9410*/  LEA R4, P2, R17, R44, 0x2 ;  /* 0x0000002c11047211 */ /* 0x004fe200078410ff */
[----:B------:R1:W-:Y:S01]  /*9420*/  @P5 STG.E desc[UR20][R6.64], R11 ;  /* 0x0000000b06005986 */ /* 0x0003e2000c101914 */
[----:B------:R-:W-:Y:S02]  /*9430*/  ISETP.LT.AND P4, PT, R24, UR11, !P0 ;  /* 0x0000000b18007c0c */ /* 0x000fe4000c781270 */
[-C--:B------:R-:W-:Y:S02]  /*9440*/  LEA.HI.X.SX32 R15, R15, R2.reuse, 0x2, P6 ;  /* 0x000000020f0f7211 */ /* 0x080fe400030f16ff */
[----:B------:R-:W-:-:S02]  /*9450*/  LEA.HI.X.SX32 R5, R17, R2, 0x2, P2 ;  /* 0x0000000211057211 */ /* 0x000fc400010f16ff */
[----:B------:R-:W-:Y:S02]  /*9460*/  LEA R8, P6, R19, R44, 0x2 ;  /* 0x0000002c13087211 */ /* 0x000fe400078c10ff */
[----:B------:R-:W-:Y:S02]  /*9470*/  ISETP.LT.AND P2, PT, R39, UR11, !P0 ;  /* 0x0000000b27007c0c */ /* 0x000fe4000c741270 */
[----:B------:R-:W-:Y:S02]  /*9480*/  ISETP.LT.AND P0, PT, R16, UR11, !P0 ;  /* 0x0000000b10007c0c */ /* 0x000fe4000c701270 */
[----:B------:R-:W-:Y:S01]  /*9490*/  LEA.HI.X.SX32 R9, R19, R2, 0x2, P6 ;  /* 0x0000000213097211 */ /* 0x000fe200030f16ff */
[----:B----4-:R1:W-:Y:S01]  /*94a0*/  @P4 STG.E desc[UR20][R14.64], R20 ;  /* 0x000000140e004986 */ /* 0x0103e2000c101914 */
[----:B---3--:R-:W-:-:S03]  /*94b0*/  LEA R12, P6, R3, R44, 0x2 ;  /* 0x0000002c030c7211 */ /* 0x008fc600078c10ff */
[----:B------:R1:W-:Y:S01]  /*94c0*/  @P3 STG.E desc[UR20][R4.64], R21 ;  /* 0x0000001504003986 */ /* 0x0003e2000c101914 */
[----:B------:R-:W-:-:S03]  /*94d0*/  LEA.HI.X.SX32 R13, R3, R2, 0x2, P6 ;  /* 0x00000002030d7211 */ /* 0x000fc600030f16ff */
[----:B------:R1:W-:Y:S04]  /*94e0*/  @P2 STG.E desc[UR20][R8.64], R22 ;  /* 0x0000001608002986 */ /* 0x0003e8000c101914 */
[----:B------:R1:W-:Y:S01]  /*94f0*/  @P0 STG.E desc[UR20][R12.64], R23 ;  /* 0x000000170c000986 */ /* 0x0003e2000c101914 */
[----:B------:R-:W-:Y:S06]  /*9500*/  BAR.SYNC.DEFER_BLOCKING 0x0 ;  /* 0x0000000000007b1d */ /* 0x000fec0000010000 */
[----:B------:R-:W-:Y:S05]  /*9510*/  @P1 BRA `(.L_x_13) ;  /* 0x0000000000a01947 */ /* 0x000fea0003800000 */
[----:B------:R-:W2:Y:S01]  /*9520*/  S2UR UR5, SR_CgaCtaId ;  /* 0x00000000000579c3 */ /* 0x000ea20000008800 */
[----:B------:R-:W-:Y:S01]  /*9530*/  NOP ;  /* 0x0000000000007918 */ /* 0x000fe20000000000 */
[----:B------:R-:W-:Y:S01]  /*9540*/  UMOV UR4, 0x50 ;  /* 0x0000005000047882 */ /* 0x000fe20000000000 */
[----:B------:R-:W-:Y:S02]  /*9550*/  IMAD.U32 R0, RZ, RZ, UR22 ;  /* 0x00000016ff007e24 */ /* 0x000fe4000f8e00ff */
[----:B------:R-:W-:Y:S02]  /*9560*/  IMAD.MOV.U32 R3, RZ, RZ, 0x3 ;  /* 0x00000003ff037424 */ /* 0x000fe400078e00ff */
[----:B-1----:R-:W-:Y:S01]  /*9570*/  IMAD.MOV.U32 R7, RZ, RZ, 0x1 ;  /* 0x00000001ff077424 */ /* 0x002fe200078e00ff */
[----:B------:R-:W-:-:S04]  /*9580*/  LOP3.LUT R0, R0, 0xffff, RZ, 0xc0, !PT ;  /* 0x0000ffff00007812 */ /* 0x000fc800078ec0ff */
[----:B------:R-:W-:-:S05]  /*9590*/  SHF.R.U32.HI R0, RZ, 0x5, R0 ;  /* 0x00000005ff007819 */ /* 0x000fca0000011600 */
[----:B------:R-:W-:Y:S01]  /*95a0*/  VIADD R2, R0, 0x10 ;  /* 0x0000001000027836 */ /* 0x000fe20000000000 */
[----:B------:R-:W-:Y:S01]  /*95b0*/  SHF.L.U32 R0, R3, R0, RZ ;  /* 0x0000000003007219 */ /* 0x000fe200000006ff */
[----:B--2---:R-:W-:-:S03]  /*95c0*/  ULEA UR6, UR5, UR4, 0x18 ;  /* 0x0000000405067291 */ /* 0x004fc6000f8ec0ff */
[----:B------:R-:W-:-:S04]  /*95d0*/  SHF.L.U32 R3, R7, R2, RZ ;  /* 0x0000000207037219 */ /* 0x000fc800000006ff */
[----:B------:R-:W-:Y:S02]  /*95e0*/  LOP3.LUT R0, R3, R0, RZ, 0xfc, !PT ;  /* 0x0000000003007212 */ /* 0x000fe400078efcff */
[----:B------:R-:W1:Y:S02]  /*95f0*/  LDS R5, [UR6] ;  /* 0x00000006ff057984 */ /* 0x000e640008000800 */
[C---:B------:R-:W-:Y:S02]  /*9600*/  LOP3.LUT R2, R0.reuse, 0xffff, RZ, 0xc0, !PT ;  /* 0x0000ffff00027812 */ /* 0x040fe400078ec0ff */
[----:B-1----:R-:W-:-:S04]  /*9610*/  LOP3.LUT R3, R0, 0xffff, R5, 0x80, !PT ;  /* 0x0000ffff00037812 */ /* 0x002fc800078e8005 */
[----:B------:R-:W-:-:S13]  /*9620*/  ISETP.NE.AND P0, PT, R3, R2, PT ;  /* 0x000000020300720c */ /* 0x000fda0003f05270 */
[----:B------:R-:W-:Y:S05]  /*9630*/  @P0 BRA `(.L_x_14) ;  /* 0x0000000000500947 */ /* 0x000fea0003800000 */
[----:B------:R-:W-:Y:S02]  /*9640*/  SHF.R.U32.HI R5, RZ, 0x10, R5 ;  /* 0x00000010ff057819 */ /* 0x000fe40000011605 */
[----:B------:R-:W-:-:S04]  /*9650*/  SHF.R.U32.HI R2, RZ, 0x10, R0 ;  /* 0x00000010ff027819 */ /* 0x000fc80000011600 */
[----:B------:R-:W-:-:S04]  /*9660*/  LOP3.LUT R5, R5, R2, RZ, 0xc0, !PT ;  /* 0x0000000205057212 */ /* 0x000fc800078ec0ff */
[----:B------:R-:W-:-:S13]  /*9670*/  ISETP.NE.AND P0, PT, R5, R2, PT ;  /* 0x000000020500720c */ /* 0x000fda0003f05270 */
[----:B------:R-:W-:Y:S05]  /*9680*/  @P0 BRA `(.L_x_15) ;  /* 0x0000000000300947 */ /* 0x000fea0003800000 */
[----:B------:R-:W-:Y:S01]  /*9690*/  R2UR UR4, R0 ;  /* 0x00000000000472ca */ /* 0x000fe200000e0000 */
[----:B------:R-:W-:Y:S01]  /*96a0*/  VOTEU.ANY UR5, UPT, PT ;  /* 0x0000000000057886 */ /* 0x000fe200038e0100 */
[----:B------:R-:W1:Y:S01]  /*96b0*/  S2R R0, SR_LANEID ;  /* 0x0000000000007919 */ /* 0x000e620000000000 */
[----:B------:R-:W-:-:S10]  /*96c0*/  UFLO.U32 UR5, UR5 ;  /* 0x00000005000572bd */ /* 0x000fd400080e0000 */
[----:B------:R-:W-:-:S06]  /*96d0*/  ULOP3.LUT UR4, URZ, UR4, URZ, 0x33, !UPT ;  /* 0x00000004ff047292 */ /* 0x000fcc000f8e33ff */
[----:B------:R-:W-:-:S04]  /*96e0*/  IMAD.U32 R2, RZ, RZ, UR4 ;  /* 0x00000004ff027e24 */ /* 0x000fc8000f8e00ff */
[----:B------:R-:W2:Y:S02]  /*96f0*/  REDUX UR7, R2 ;  /* 0x00000000020773c4 */ /* 0x000ea40000000000 */
[----:B------:R3:W-:Y:S01]  /*9700*/  UTCATOMSWS.AND URZ, UR4 ;  /* 0x0000000400ff79e3 */ /* 0x0007e20008000000 */
[----:B-1----:R-:W-:Y:S01]  /*9710*/  ISETP.EQ.U32.AND P0, PT, R0, UR5, PT ;  /* 0x0000000500007c0c */ /* 0x002fe2000bf02070 */
[----:B--2---:R-:W-:-:S12]  /*9720*/  IMAD.U32 R0, RZ, RZ, UR7 ;  /* 0x00000007ff007e24 */ /* 0x004fd8000f8e00ff */
[----:B------:R3:W-:Y:S01]  /*9730*/  @P0 ATOMS.AND RZ, [UR6], R0 ;  /* 0x00000000ffff098c */ /* 0x0007e2000a800006 */
[----:B------:R-:W-:Y:S05]  /*9740*/  BRA `(.L_x_13) ;  /* 0x0000000000147947 */ /* 0x000fea0003800000 */
.L_x_15:
[----:B------:R-:W-:-:S07]  /*9750*/  MOV R2, 0x9770 ;  /* 0x0000977000027802 */ /* 0x000fce0000000f00 */
[----:B------:R-:W-:Y:S05]  /*9760*/  CALL.REL.NOINC `($__internal_0_$__cuda_sm10x_tcgen05_guardrail_trap_col_being_dealloced_not_returned_by_alloc) ;  /* 0x00000000002c7944 */ /* 0x000fea0003c00000 */
[----:B------:R-:W-:Y:S05]  /*9770*/  BRA `(.L_x_13) ;  /* 0x0000000000087947 */ /* 0x000fea0003800000 */
.L_x_14:
[----:B------:R-:W-:-:S07]  /*9780*/  MOV R2, 0x97a0 ;  /* 0x000097a000027802 */ /* 0x000fce0000000f00 */
[----:B------:R-:W-:Y:S05]  /*9790*/  CALL.REL.NOINC `($__internal_2_$__cuda_sm10x_tcgen05_guardrail_trap_unallocated_columns_being_dealloced) ;  /* 0x0000000000387944 */ /* 0x000fea0003c00000 */
.L_x_13:
[----:B------:R-:W-:Y:S01]  /*97a0*/  NOP ;  /* 0x0000000000007918 */ /* 0x000fe20000000000 */
[----:B---3--:R-:W-:Y:S05]  /*97b0*/  EXIT ;  /* 0x000000000000794d */ /* 0x008fea0003800000 */
.L_x_9:
[----:B------:R-:W1:Y:S02]  /*97c0*/  SYNCS.PHASECHK.TRANS64.TRYWAIT P4, [UR13], R94 ;  /* 0x0000005eff0075a7 */ /* 0x000e64000808110d */
[----:B-1----:R-:W-:Y:S05]  /*97d0*/  @!P4 BRA `(.L_x_9) ;  /* 0xfffffffc00f8c947 */ /* 0x002fea000383ffff */
[----:B------:R-:W-:Y:S05]  /*97e0*/  BRA `(.L_x_16) ;  /* 0xffffffdc00dc7947 */ /* 0x000fea000383ffff */
.L_x_12:
[----:B------:R-:W1:Y:S02]  /*97f0*/  SYNCS.PHASECHK.TRANS64.TRYWAIT P2, [UR12], R4 ;  /* 0x00000004ff0075a7 */ /* 0x000e64000804110c */
[----:B-1----:R-:W-:Y:S05]  /*9800*/  @!P2 BRA `(.L_x_12) ;  /* 0xfffffffc00f8a947 */ /* 0x002fea000383ffff */
[----:B------:R-:W-:Y:S05]  /*9810*/  BRA `(.L_x_11) ;  /* 0xffffffec00007947 */ /* 0x000fea000383ffff */
        .weak           $__internal_0_$__cuda_sm10x_tcgen05_guardrail_trap_col_being_dealloced_not_returned_by_alloc
        .type           $__internal_0_$__cuda_sm10x_tcgen05_guardrail_trap_col_being_dealloced_not_returned_by_alloc,@function
        .size           $__internal_0_$__cuda_sm10x_tcgen05_guardrail_trap_col_being_dealloced_not_returned_by_alloc,($__internal_1_$__cuda_sm10x_tcgen05_guardrail_trap_phase_invalid_during_alloc - $__internal_0_$__cuda_sm10x_tcgen05_guardrail_trap_col_being_dealloced_not_returned_by_alloc)
$__internal_0_$__cuda_sm10x_tcgen05_guardrail_trap_col_being_dealloced_not_returned_by_alloc:
[----:B------:R-:W-:Y:S05]  /*9820*/  BPT.TRAP 0x1 ;  /* 0x000000040000795c */ /* 0x000fea0000300000 */
[----:B------:R-:W-:-:S04]  /*9830*/  IMAD.MOV.U32 R3, RZ, RZ, 0x0 ;  /* 0x00000000ff037424 */ /* 0x000fc800078e00ff */
[----:B------:R-:W-:Y:S05]  /*9840*/  RET.REL.NODEC R2 `(matmul_kernel) ;  /* 0xffffff6402ec7950 */ /* 0x000fea0003c3ffff */
        .weak           $__internal_1_$__cuda_sm10x_tcgen05_guardrail_trap_phase_invalid_during_alloc
        .type           $__internal_1_$__cuda_sm10x_tcgen05_guardrail_trap_phase_invalid_during_alloc,@function
        .size           $__internal_1_$__cuda_sm10x_tcgen05_guardrail_trap_phase_invalid_during_alloc,($__internal_2_$__cuda_sm10x_tcgen05_guardrail_trap_unallocated_columns_being_dealloced - $__internal_1_$__cuda_sm10x_tcgen05_guardrail_trap_phase_invalid_during_alloc)
$__internal_1_$__cuda_sm10x_tcgen05_guardrail_trap_phase_invalid_during_alloc:
[----:B------:R-:W-:Y:S05]  /*9850*/  BPT.TRAP 0x1 ;  /* 0x000000040000795c */ /* 0x000fea0000300000 */
[----:B------:R-:W-:-:S04]  /*9860*/  IMAD.MOV.U32 R3, RZ, RZ, 0x0 ;  /* 0x00000000ff037424 */ /* 0x000fc800078e00ff */
[----:B------:R-:W-:Y:S05]  /*9870*/  RET.REL.NODEC R2 `(matmul_kernel) ;  /* 0xffffff6402e07950 */ /* 0x000fea0003c3ffff */
        .weak           $__internal_2_$__cuda_sm10x_tcgen05_guardrail_trap_unallocated_columns_being_dealloced
        .type           $__internal_2_$__cuda_sm10x_tcgen05_guardrail_trap_unallocated_columns_being_dealloced,@function
        .size           $__internal_2_$__cuda_sm10x_tcgen05_guardrail_trap_unallocated_columns_being_dealloced,(.L_x_20 - $__internal_2_$__cuda_sm10x_tcgen05_guardrail_trap_unallocated_columns_being_dealloced)
$__internal_2_$__cuda_sm10x_tcgen05_guardrail_trap_unallocated_columns_being_dealloced:
[----:B------:R-:W-:Y:S05]  /*9880*/  BPT.TRAP 0x1 ;  /* 0x000000040000795c */ /* 0x000fea0000300000 */
[----:B------:R-:W-:-:S04]  /*9890*/  IMAD.MOV.U32 R3, RZ, RZ, 0x0 ;  /* 0x00000000ff037424 */ /* 0x000fc800078e00ff */
[----:B------:R-:W-:Y:S05]  /*98a0*/  RET.REL.NODEC R2 `(matmul_kernel) ;  /* 0xffffff6402d47950 */ /* 0x000fea0003c3ffff */
.L_x_17:
[----:B------:R-:W-:-:S00]  /*98b0*/  BRA `(.L_x_17) ;  /* 0xfffffffc00fc7947 */ /* 0x000fc0000383ffff */
[----:B------:R-:W-:-:S00]  /*98c0*/  NOP ;  /* 0x0000000000007918 */ /* 0x000fc00000000000 */
        /* <DEDUP_REMOVED lines=11> */
.L_x_20:


//--------------------- .nv.shared.matmul_kernel  --------------------------
	.section	.nv.shared.matmul_kernel,"aw",@nobits
	.sectionflags	@""
	.align	16
	.zero		1024


//--------------------- .nv.shared.reserved.0     --------------------------
	.section	.nv.shared.reserved.0,"aw",@nobits
	.align	8
	.weak		__nv_reservedSMEM_offset_0_alias
	.size		__nv_reservedSMEM_offset_0_alias, 0, 64
	.other		__nv_reservedSMEM_offset_0_alias,@"STO_CUDA_RESERVED_SHARED STV_DEFAULT"
__nv_reservedSMEM_offset_0_alias:
	.zero		0
.nv.shared.reserved.0:
	.zero		64
	.weak		__nv_reservedSMEM_allocation_phase
	.type		__nv_reservedSMEM_allocation_phase,@object
	.size		__nv_reservedSMEM_allocation_phase,(.L_0 - __nv_reservedSMEM_allocation_phase)
__nv_reservedSMEM_allocation_phase:
	.zero		1
.L_0:
	.zero		7
	.weak		__nv_reservedSMEM_devtool_atexit_pc
	.type		__nv_reservedSMEM_devtool_atexit_pc,@object
	.size		__nv_reservedSMEM_devtool_atexit_pc,(__nv_reservedSMEM_allocation_mask - __nv_reservedSMEM_devtool_atexit_pc)
__nv_reservedSMEM_devtool_atexit_pc:
	.zero		8
	.weak		__nv_reservedSMEM_allocation_mask
	.type		__nv_reservedSMEM_allocation_mask,@object
	.size		__nv_reservedSMEM_allocation_mask,(.L_2 - __nv_reservedSMEM_allocation_mask)
__nv_reservedSMEM_allocation_mask:
	.zero		4
.L_2:


//--------------------- .nv.constant0.matmul_kernel --------------------------
	.section	.nv.constant0.matmul_kernel,"a",@progbits
	.sectionflags	@""
	.align	4
.nv.constant0.matmul_kernel:
	.zero		976


//--------------------- SYMBOLS --------------------------

	.type		.nv.reservedSmem.offset0,@object
	.size		.nv.reservedSmem.offset0,0x4
	.type		.nv.reservedSmem.cap,@object
	.size		.nv.reservedSmem.cap,0x4
